//
// Generated by NVIDIA NVVM Compiler
//
// Compiler Build ID: CL-36424714
// Cuda compilation tools, release 13.0, V13.0.88
// Based on NVVM 20.0.0
//

.version 9.0
.target sm_100
.address_size 64

	// .globl	NV12ToGrayScale

.visible .entry NV12ToGrayScale(
	.param .u64 .ptr .align 1 NV12ToGrayScale_param_0,
	.param .u64 NV12ToGrayScale_param_1,
	.param .u64 .ptr .align 1 NV12ToGrayScale_param_2,
	.param .u64 NV12ToGrayScale_param_3,
	.param .u32 NV12ToGrayScale_param_4,
	.param .u32 NV12ToGrayScale_param_5
)
{
	.reg .pred 	%p<4>;
	.reg .b16 	%rs<2>;
	.reg .b32 	%r<19>;
	.reg .b64 	%rd<14>;

	ld.param.u64 	%rd1, [NV12ToGrayScale_param_0];
	ld.param.u64 	%rd2, [NV12ToGrayScale_param_1];
	ld.param.u64 	%rd3, [NV12ToGrayScale_param_2];
	ld.param.u64 	%rd4, [NV12ToGrayScale_param_3];
	ld.param.u32 	%r3, [NV12ToGrayScale_param_4];
	ld.param.u32 	%r4, [NV12ToGrayScale_param_5];
	mov.u32 	%r6, %ctaid.x;
	mov.u32 	%r7, %ntid.x;
	mov.u32 	%r8, %tid.x;
	mad.lo.s32 	%r1, %r6, %r7, %r8;
	mov.u32 	%r9, %ctaid.y;
	mov.u32 	%r10, %ntid.y;
	mov.u32 	%r11, %tid.y;
	mad.lo.s32 	%r12, %r9, %r10, %r11;
	setp.ge.s32 	%p1, %r1, %r3;
	setp.ge.s32 	%p2, %r12, %r4;
	or.pred  	%p3, %p1, %p2;
	@%p3 bra 	$L__BB0_2;
	cvta.to.global.u64 	%rd5, %rd1;
	cvta.to.global.u64 	%rd6, %rd3;
	cvt.u64.u32 	%rd7, %r12;
	cvt.s64.s32 	%rd8, %r1;
	mad.lo.s64 	%rd9, %rd2, %rd7, %rd8;
	add.s64 	%rd10, %rd5, %rd9;
	ld.global.u8 	%rs1, [%rd10];
	cvt.u32.u16 	%r13, %rs1;
	shl.b32 	%r14, %r13, 16;
	mul.wide.u16 	%r15, %rs1, 256;
	or.b32  	%r16, %r13, %r15;
	or.b32  	%r17, %r16, %r14;
	or.b32  	%r18, %r17, -16777216;
	mad.lo.s64 	%rd11, %rd4, %rd7, %rd8;
	shl.b64 	%rd12, %rd11, 2;
	add.s64 	%rd13, %rd6, %rd12;
	st.global.u32 	[%rd13], %r18;
$L__BB0_2:
	ret;

}
	// .globl	NV12ToARGB
.visible .entry NV12ToARGB(
	.param .u64 .ptr .align 1 NV12ToARGB_param_0,
	.param .u64 NV12ToARGB_param_1,
	.param .u64 .ptr .align 1 NV12ToARGB_param_2,
	.param .u64 .ptr .align 1 NV12ToARGB_param_3,
	.param .u64 NV12ToARGB_param_4,
	.param .u32 NV12ToARGB_param_5,
	.param .u32 NV12ToARGB_param_6
)
{
	.reg .pred 	%p<5>;
	.reg .b16 	%rs<5>;
	.reg .b32 	%r<49>;
	.reg .b32 	%f<34>;
	.reg .b64 	%rd<19>;

	ld.param.u64 	%rd1, [NV12ToARGB_param_0];
	ld.param.u64 	%rd2, [NV12ToARGB_param_1];
	ld.param.u64 	%rd3, [NV12ToARGB_param_2];
	ld.param.u64 	%rd4, [NV12ToARGB_param_3];
	ld.param.u32 	%r3, [NV12ToARGB_param_5];
	ld.param.u32 	%r5, [NV12ToARGB_param_6];
	mov.u32 	%r6, %ctaid.x;
	mov.u32 	%r7, %ntid.x;
	mul.lo.s32 	%r8, %r7, %r6;
	shl.b32 	%r9, %r8, 1;
	mov.u32 	%r10, %tid.x;
	shl.b32 	%r11, %r10, 1;
	add.s32 	%r1, %r9, %r11;
	mov.u32 	%r12, %ctaid.y;
	mov.u32 	%r13, %ntid.y;
	mov.u32 	%r14, %tid.y;
	mad.lo.s32 	%r15, %r12, %r13, %r14;
	setp.ge.u32 	%p1, %r1, %r3;
	setp.ge.u32 	%p2, %r15, %r5;
	or.pred  	%p3, %p1, %p2;
	@%p3 bra 	$L__BB1_2;
	cvta.to.global.u64 	%rd5, %rd1;
	cvt.u64.u32 	%rd6, %r15;
	cvt.s64.s32 	%rd7, %r1;
	mad.lo.s64 	%rd8, %rd2, %rd6, %rd7;
	add.s64 	%rd9, %rd5, %rd8;
	ld.global.u8 	%rs1, [%rd9];
	mul.wide.u16 	%r16, %rs1, 4;
	ld.global.u8 	%rs2, [%rd9+1];
	mul.wide.u16 	%r17, %rs2, 4;
	cvt.u64.u32 	%rd10, %r5;
	shr.u32 	%r18, %r15, 1;
	and.b32  	%r19, %r18, 134217726;
	and.b32  	%r20, %r15, 1;
	or.b32  	%r21, %r19, %r20;
	cvt.u64.u32 	%rd11, %r21;
	add.s64 	%rd12, %rd10, %rd11;
	mad.lo.s64 	%rd13, %rd12, %rd2, %rd7;
	add.s64 	%rd14, %rd5, %rd13;
	ld.global.u8 	%rs3, [%rd14];
	ld.global.u8 	%rs4, [%rd14+1];
	cvt.rn.f32.u32 	%f1, %r16;
	mul.wide.u16 	%r22, %rs3, 4;
	add.s32 	%r23, %r22, -512;
	cvt.rn.f32.s32 	%f2, %r23;
	mul.wide.u16 	%r24, %rs4, 4;
	add.s32 	%r25, %r24, -512;
	cvt.rn.f32.s32 	%f3, %r25;
	mov.f32 	%f4, 0f00000000;
	copysign.f32 	%f5, %f2, %f4;
	fma.rn.f32 	%f6, %f1, 0f3F950B0F, %f5;
	fma.rn.f32 	%f7, %f3, 0f3FCC49BA, %f6;
	mul.f32 	%f8, %f2, 0fBEC89A02;
	fma.rn.f32 	%f9, %f1, 0f3F950B0F, %f8;
	fma.rn.f32 	%f10, %f3, 0fBF5020C5, %f9;
	mul.f32 	%f11, %f2, 0f400119CE;
	fma.rn.f32 	%f12, %f1, 0f3F950B0F, %f11;
	copysign.f32 	%f13, %f3, %f4;
	add.f32 	%f14, %f12, %f13;
	cvt.rn.f32.u32 	%f15, %r17;
	fma.rn.f32 	%f16, %f15, 0f3F950B0F, %f5;
	fma.rn.f32 	%f17, %f3, 0f3FCC49BA, %f16;
	fma.rn.f32 	%f18, %f15, 0f3F950B0F, %f8;
	fma.rn.f32 	%f19, %f3, 0fBF5020C5, %f18;
	fma.rn.f32 	%f20, %f15, 0f3F950B0F, %f11;
	add.f32 	%f21, %f20, %f13;
	setp.eq.s32 	%p4, %r20, 0;
	selp.b64 	%rd15, %rd3, %rd4, %p4;
	cvta.to.global.u64 	%rd16, %rd15;
	mad.lo.s32 	%r26, %r3, %r18, %r1;
	max.f32 	%f22, %f7, 0f00000000;
	min.f32 	%f23, %f22, 0f447FC000;
	max.f32 	%f24, %f10, 0f00000000;
	min.f32 	%f25, %f24, 0f447FC000;
	max.f32 	%f26, %f14, 0f00000000;
	min.f32 	%f27, %f26, 0f447FC000;
	cvt.rzi.u32.f32 	%r27, %f27;
	shr.u32 	%r28, %r27, 2;
	cvt.rzi.u32.f32 	%r29, %f25;
	shl.b32 	%r30, %r29, 6;
	and.b32  	%r31, %r30, 16776960;
	cvt.rzi.u32.f32 	%r32, %f23;
	shl.b32 	%r33, %r32, 14;
	and.b32  	%r34, %r33, 16711680;
	or.b32  	%r35, %r28, %r31;
	or.b32  	%r36, %r35, %r34;
	or.b32  	%r37, %r36, -16777216;
	mul.wide.s32 	%rd17, %r26, 4;
	add.s64 	%rd18, %rd16, %rd17;
	st.global.u32 	[%rd18], %r37;
	max.f32 	%f28, %f17, 0f00000000;
	min.f32 	%f29, %f28, 0f447FC000;
	max.f32 	%f30, %f19, 0f00000000;
	min.f32 	%f31, %f30, 0f447FC000;
	max.f32 	%f32, %f21, 0f00000000;
	min.f32 	%f33, %f32, 0f447FC000;
	cvt.rzi.u32.f32 	%r38, %f33;
	shr.u32 	%r39, %r38, 2;
	cvt.rzi.u32.f32 	%r40, %f31;
	shl.b32 	%r41, %r40, 6;
	and.b32  	%r42, %r41, 16776960;
	cvt.rzi.u32.f32 	%r43, %f29;
	shl.b32 	%r44, %r43, 14;
	and.b32  	%r45, %r44, 16711680;
	or.b32  	%r46, %r39, %r42;
	or.b32  	%r47, %r46, %r45;
	or.b32  	%r48, %r47, -16777216;
	st.global.u32 	[%rd18+4], %r48;
$L__BB1_2:
	ret;

}
	// .globl	FinishLine3
.visible .entry FinishLine3(
	.param .u64 .ptr .align 1 FinishLine3_param_0,
	.param .u64 FinishLine3_param_1,
	.param .u64 .ptr .align 1 FinishLine3_param_2,
	.param .u64 .ptr .align 1 FinishLine3_param_3,
	.param .u64 FinishLine3_param_4,
	.param .u32 FinishLine3_param_5,
	.param .u32 FinishLine3_param_6,
	.param .f32 FinishLine3_param_7
)
{
	.reg .pred 	%p<6>;
	.reg .b16 	%rs<5>;
	.reg .b32 	%r<48>;
	.reg .b32 	%f<39>;
	.reg .b64 	%rd<22>;

	ld.param.u64 	%rd5, [FinishLine3_param_0];
	ld.param.u64 	%rd6, [FinishLine3_param_1];
	ld.param.u64 	%rd7, [FinishLine3_param_2];
	ld.param.u64 	%rd8, [FinishLine3_param_3];
	ld.param.u32 	%r7, [FinishLine3_param_5];
	ld.param.u32 	%r8, [FinishLine3_param_6];
	ld.param.f32 	%f2, [FinishLine3_param_7];
	mov.u32 	%r9, %ctaid.y;
	mov.u32 	%r10, %ntid.y;
	mov.u32 	%r11, %tid.y;
	mad.lo.s32 	%r1, %r9, %r10, %r11;
	setp.ge.u32 	%p1, %r1, %r8;
	setp.eq.s32 	%p2, %r7, 0;
	or.pred  	%p3, %p1, %p2;
	@%p3 bra 	$L__BB2_3;
	cvta.to.global.u64 	%rd1, %rd5;
	cvt.rn.f32.u32 	%f3, %r1;
	mul.f32 	%f1, %f2, %f3;
	cvt.u64.u32 	%rd9, %r1;
	mul.lo.s64 	%rd2, %rd6, %rd9;
	cvt.u64.u32 	%rd10, %r8;
	shr.u32 	%r13, %r1, 1;
	and.b32  	%r14, %r13, 134217726;
	and.b32  	%r15, %r1, 1;
	or.b32  	%r16, %r14, %r15;
	cvt.u64.u32 	%rd11, %r16;
	add.s64 	%rd12, %rd10, %rd11;
	mul.lo.s64 	%rd3, %rd12, %rd6;
	setp.eq.s32 	%p4, %r15, 0;
	selp.b64 	%rd13, %rd7, %rd8, %p4;
	cvta.to.global.u64 	%rd14, %rd13;
	mul.lo.s32 	%r46, %r7, %r13;
	add.s64 	%rd4, %rd14, 4;
	mov.b32 	%r47, 0;
$L__BB2_2:
	mul.wide.s32 	%rd15, %r46, 4;
	add.s64 	%rd16, %rd4, %rd15;
	cvt.rn.f32.u32 	%f4, %r47;
	add.f32 	%f5, %f1, %f4;
	cvt.rzi.s32.f32 	%r17, %f5;
	cvt.s64.s32 	%rd17, %r17;
	add.s64 	%rd18, %rd2, %rd17;
	add.s64 	%rd19, %rd1, %rd18;
	ld.global.u8 	%rs1, [%rd19];
	mul.wide.u16 	%r18, %rs1, 4;
	ld.global.u8 	%rs2, [%rd19+1];
	mul.wide.u16 	%r19, %rs2, 4;
	add.s64 	%rd20, %rd3, %rd17;
	add.s64 	%rd21, %rd1, %rd20;
	ld.global.u8 	%rs3, [%rd21];
	ld.global.u8 	%rs4, [%rd21+1];
	cvt.rn.f32.u32 	%f6, %r18;
	mul.wide.u16 	%r20, %rs3, 4;
	add.s32 	%r21, %r20, -512;
	cvt.rn.f32.s32 	%f7, %r21;
	mul.wide.u16 	%r22, %rs4, 4;
	add.s32 	%r23, %r22, -512;
	cvt.rn.f32.s32 	%f8, %r23;
	mov.f32 	%f9, 0f00000000;
	copysign.f32 	%f10, %f7, %f9;
	fma.rn.f32 	%f11, %f6, 0f3F950B0F, %f10;
	fma.rn.f32 	%f12, %f8, 0f3FCC49BA, %f11;
	mul.f32 	%f13, %f7, 0fBEC89A02;
	fma.rn.f32 	%f14, %f6, 0f3F950B0F, %f13;
	fma.rn.f32 	%f15, %f8, 0fBF5020C5, %f14;
	mul.f32 	%f16, %f7, 0f400119CE;
	fma.rn.f32 	%f17, %f6, 0f3F950B0F, %f16;
	copysign.f32 	%f18, %f8, %f9;
	add.f32 	%f19, %f17, %f18;
	cvt.rn.f32.u32 	%f20, %r19;
	fma.rn.f32 	%f21, %f20, 0f3F950B0F, %f10;
	fma.rn.f32 	%f22, %f8, 0f3FCC49BA, %f21;
	fma.rn.f32 	%f23, %f20, 0f3F950B0F, %f13;
	fma.rn.f32 	%f24, %f8, 0fBF5020C5, %f23;
	fma.rn.f32 	%f25, %f20, 0f3F950B0F, %f16;
	add.f32 	%f26, %f25, %f18;
	max.f32 	%f27, %f12, 0f00000000;
	min.f32 	%f28, %f27, 0f447FC000;
	max.f32 	%f29, %f15, 0f00000000;
	min.f32 	%f30, %f29, 0f447FC000;
	max.f32 	%f31, %f19, 0f00000000;
	min.f32 	%f32, %f31, 0f447FC000;
	cvt.rzi.u32.f32 	%r24, %f32;
	shr.u32 	%r25, %r24, 2;
	cvt.rzi.u32.f32 	%r26, %f30;
	shl.b32 	%r27, %r26, 6;
	and.b32  	%r28, %r27, 16776960;
	cvt.rzi.u32.f32 	%r29, %f28;
	shl.b32 	%r30, %r29, 14;
	and.b32  	%r31, %r30, 16711680;
	or.b32  	%r32, %r25, %r28;
	or.b32  	%r33, %r32, %r31;
	or.b32  	%r34, %r33, -16777216;
	st.global.u32 	[%rd16+-4], %r34;
	max.f32 	%f33, %f22, 0f00000000;
	min.f32 	%f34, %f33, 0f447FC000;
	max.f32 	%f35, %f24, 0f00000000;
	min.f32 	%f36, %f35, 0f447FC000;
	max.f32 	%f37, %f26, 0f00000000;
	min.f32 	%f38, %f37, 0f447FC000;
	cvt.rzi.u32.f32 	%r35, %f38;
	shr.u32 	%r36, %r35, 2;
	cvt.rzi.u32.f32 	%r37, %f36;
	shl.b32 	%r38, %r37, 6;
	and.b32  	%r39, %r38, 16776960;
	cvt.rzi.u32.f32 	%r40, %f34;
	shl.b32 	%r41, %r40, 14;
	and.b32  	%r42, %r41, 16711680;
	or.b32  	%r43, %r36, %r39;
	or.b32  	%r44, %r43, %r42;
	or.b32  	%r45, %r44, -16777216;
	st.global.u32 	[%rd16], %r45;
	add.s32 	%r47, %r47, 2;
	add.s32 	%r46, %r46, 2;
	setp.lt.u32 	%p5, %r47, %r7;
	@%p5 bra 	$L__BB2_2;
$L__BB2_3:
	ret;

}
	// .globl	FinishLine2
.visible .entry FinishLine2(
	.param .u64 .ptr .align 1 FinishLine2_param_0,
	.param .u32 FinishLine2_param_1,
	.param .u32 FinishLine2_param_2,
	.param .f32 FinishLine2_param_3,
	.param .f32 FinishLine2_param_4,
	.param .u32 FinishLine2_param_5,
	.param .u32 FinishLine2_param_6
)
{
	.reg .pred 	%p<10>;
	.reg .b32 	%r<32>;
	.reg .b32 	%f<11>;
	.reg .b64 	%rd<9>;

	ld.param.u64 	%rd2, [FinishLine2_param_0];
	ld.param.u32 	%r4, [FinishLine2_param_1];
	ld.param.u32 	%r5, [FinishLine2_param_2];
	ld.param.f32 	%f1, [FinishLine2_param_3];
	ld.param.f32 	%f2, [FinishLine2_param_4];
	ld.param.u32 	%r6, [FinishLine2_param_5];
	ld.param.u32 	%r7, [FinishLine2_param_6];
	cvta.to.global.u64 	%rd1, %rd2;
	mov.u32 	%r8, %ctaid.x;
	mov.u32 	%r9, %ntid.x;
	mov.u32 	%r10, %tid.x;
	mad.lo.s32 	%r1, %r8, %r9, %r10;
	mov.u32 	%r11, %ctaid.y;
	mov.u32 	%r12, %ntid.y;
	mov.u32 	%r13, %tid.y;
	mad.lo.s32 	%r2, %r11, %r12, %r13;
	setp.ge.u32 	%p1, %r1, %r4;
	cvt.rn.f32.s32 	%f3, %r1;
	setp.gt.f32 	%p2, %f2, %f3;
	or.pred  	%p3, %p1, %p2;
	setp.lt.s32 	%p4, %r2, %r6;
	setp.gt.s32 	%p5, %r2, %r7;
	or.pred  	%p6, %p4, %p5;
	or.pred  	%p8, %p3, %p6;
	@%p8 bra 	$L__BB3_4;
	cvt.rn.f32.u32 	%f4, %r2;
	cvt.rn.f32.u32 	%f5, %r5;
	div.rn.f32 	%f6, %f4, %f5;
	mov.f32 	%f7, 0f3F800000;
	sub.f32 	%f8, %f7, %f6;
	mul.f32 	%f9, %f1, %f8;
	fma.rn.f32 	%f10, %f6, %f2, %f9;
	cvt.rzi.s32.f32 	%r14, %f10;
	mul.lo.s32 	%r3, %r4, %r2;
	add.s32 	%r15, %r14, %r3;
	mul.wide.u32 	%rd3, %r15, 4;
	add.s64 	%rd4, %rd1, %rd3;
	ld.global.u32 	%r16, [%rd4];
	shr.u32 	%r17, %r16, 16;
	and.b32  	%r18, %r17, 255;
	add.s32 	%r19, %r18, -180;
	shr.u32 	%r20, %r16, 8;
	and.b32  	%r21, %r20, 255;
	add.s32 	%r22, %r21, -73;
	and.b32  	%r23, %r16, 255;
	add.s32 	%r24, %r23, -100;
	mul.lo.s32 	%r25, %r24, %r24;
	mad.lo.s32 	%r26, %r22, %r22, %r25;
	mad.lo.s32 	%r27, %r19, %r19, %r26;
	setp.gt.u32 	%p9, %r27, 1999;
	@%p9 bra 	$L__BB3_3;
	add.s32 	%r30, %r3, %r1;
	mul.wide.u32 	%rd7, %r30, 4;
	add.s64 	%rd8, %rd1, %rd7;
	mov.b32 	%r31, -16777216;
	st.global.u32 	[%rd8], %r31;
	bra.uni 	$L__BB3_4;
$L__BB3_3:
	add.s32 	%r28, %r3, %r1;
	mul.wide.u32 	%rd5, %r28, 4;
	add.s64 	%rd6, %rd1, %rd5;
	mov.b32 	%r29, -1;
	st.global.u32 	[%rd6], %r29;
$L__BB3_4:
	ret;

}
	// .globl	FinishLine
.visible .entry FinishLine(
	.param .u64 .ptr .align 1 FinishLine_param_0,
	.param .u32 FinishLine_param_1,
	.param .u32 FinishLine_param_2,
	.param .f32 FinishLine_param_3,
	.param .f32 FinishLine_param_4,
	.param .u32 FinishLine_param_5,
	.param .u32 FinishLine_param_6,
	.param .u64 .ptr .align 1 FinishLine_param_7
)
{
	.reg .pred 	%p<15>;
	.reg .b32 	%r<172>;
	.reg .b32 	%f<42>;
	.reg .b64 	%rd<19>;

	ld.param.u64 	%rd3, [FinishLine_param_0];
	ld.param.u32 	%r28, [FinishLine_param_1];
	ld.param.u32 	%r29, [FinishLine_param_2];
	ld.param.f32 	%f2, [FinishLine_param_3];
	ld.param.f32 	%f3, [FinishLine_param_4];
	ld.param.u32 	%r166, [FinishLine_param_5];
	ld.param.u32 	%r31, [FinishLine_param_6];
	ld.param.u64 	%rd2, [FinishLine_param_7];
	cvta.to.global.u64 	%rd1, %rd3;
	setp.ge.s32 	%p1, %r166, %r31;
	mov.b32 	%r171, 0;
	@%p1 bra 	$L__BB4_9;
	cvt.rn.f32.u32 	%f1, %r29;
	sub.s32 	%r1, %r31, %r166;
	and.b32  	%r2, %r1, 3;
	sub.s32 	%r35, %r166, %r31;
	setp.gt.u32 	%p2, %r35, -4;
	mov.b32 	%r171, 0;
	@%p2 bra 	$L__BB4_4;
	mul.lo.s32 	%r7, %r166, %r28;
	add.s32 	%r3, %r7, %r28;
	shl.b32 	%r4, %r28, 2;
	add.s32 	%r37, %r166, 2;
	mul.lo.s32 	%r5, %r28, %r37;
	add.s32 	%r38, %r166, 3;
	mul.lo.s32 	%r6, %r28, %r38;
	and.b32  	%r39, %r1, -4;
	neg.s32 	%r161, %r39;
	mov.b32 	%r162, 0;
	mov.u32 	%r171, %r162;
$L__BB4_3:
	.pragma "nounroll";
	cvt.rn.f32.s32 	%f4, %r166;
	div.rn.f32 	%f5, %f4, %f1;
	mov.f32 	%f6, 0f3F800000;
	sub.f32 	%f7, %f6, %f5;
	mul.f32 	%f8, %f2, %f7;
	fma.rn.f32 	%f9, %f3, %f5, %f8;
	cvt.rzi.s32.f32 	%r40, %f9;
	add.s32 	%r41, %r7, %r40;
	add.s32 	%r42, %r41, %r162;
	mul.wide.u32 	%rd4, %r42, 4;
	add.s64 	%rd5, %rd1, %rd4;
	ld.global.u32 	%r43, [%rd5];
	shr.u32 	%r44, %r43, 16;
	and.b32  	%r45, %r44, 255;
	add.s32 	%r46, %r45, -180;
	shr.u32 	%r47, %r43, 8;
	and.b32  	%r48, %r47, 255;
	add.s32 	%r49, %r48, -73;
	and.b32  	%r50, %r43, 255;
	add.s32 	%r51, %r50, -100;
	mul.lo.s32 	%r52, %r51, %r51;
	mad.lo.s32 	%r53, %r49, %r49, %r52;
	mad.lo.s32 	%r54, %r46, %r46, %r53;
	setp.lt.u32 	%p3, %r54, 2000;
	selp.u32 	%r55, 1, 0, %p3;
	add.s32 	%r56, %r171, %r55;
	add.s32 	%r57, %r166, 1;
	cvt.rn.f32.s32 	%f10, %r57;
	div.rn.f32 	%f11, %f10, %f1;
	sub.f32 	%f12, %f6, %f11;
	mul.f32 	%f13, %f2, %f12;
	fma.rn.f32 	%f14, %f3, %f11, %f13;
	cvt.rzi.s32.f32 	%r58, %f14;
	add.s32 	%r59, %r3, %r58;
	add.s32 	%r60, %r59, %r162;
	mul.wide.u32 	%rd6, %r60, 4;
	add.s64 	%rd7, %rd1, %rd6;
	ld.global.u32 	%r61, [%rd7];
	shr.u32 	%r62, %r61, 16;
	and.b32  	%r63, %r62, 255;
	add.s32 	%r64, %r63, -180;
	shr.u32 	%r65, %r61, 8;
	and.b32  	%r66, %r65, 255;
	add.s32 	%r67, %r66, -73;
	and.b32  	%r68, %r61, 255;
	add.s32 	%r69, %r68, -100;
	mul.lo.s32 	%r70, %r69, %r69;
	mad.lo.s32 	%r71, %r67, %r67, %r70;
	mad.lo.s32 	%r72, %r64, %r64, %r71;
	setp.lt.u32 	%p4, %r72, 2000;
	selp.u32 	%r73, 1, 0, %p4;
	add.s32 	%r74, %r56, %r73;
	add.s32 	%r75, %r166, 2;
	cvt.rn.f32.s32 	%f15, %r75;
	div.rn.f32 	%f16, %f15, %f1;
	sub.f32 	%f17, %f6, %f16;
	mul.f32 	%f18, %f2, %f17;
	fma.rn.f32 	%f19, %f3, %f16, %f18;
	cvt.rzi.s32.f32 	%r76, %f19;
	add.s32 	%r77, %r5, %r76;
	add.s32 	%r78, %r77, %r162;
	mul.wide.u32 	%rd8, %r78, 4;
	add.s64 	%rd9, %rd1, %rd8;
	ld.global.u32 	%r79, [%rd9];
	shr.u32 	%r80, %r79, 16;
	and.b32  	%r81, %r80, 255;
	add.s32 	%r82, %r81, -180;
	shr.u32 	%r83, %r79, 8;
	and.b32  	%r84, %r83, 255;
	add.s32 	%r85, %r84, -73;
	and.b32  	%r86, %r79, 255;
	add.s32 	%r87, %r86, -100;
	mul.lo.s32 	%r88, %r87, %r87;
	mad.lo.s32 	%r89, %r85, %r85, %r88;
	mad.lo.s32 	%r90, %r82, %r82, %r89;
	setp.lt.u32 	%p5, %r90, 2000;
	selp.u32 	%r91, 1, 0, %p5;
	add.s32 	%r92, %r74, %r91;
	add.s32 	%r93, %r166, 3;
	cvt.rn.f32.s32 	%f20, %r93;
	div.rn.f32 	%f21, %f20, %f1;
	sub.f32 	%f22, %f6, %f21;
	mul.f32 	%f23, %f2, %f22;
	fma.rn.f32 	%f24, %f3, %f21, %f23;
	cvt.rzi.s32.f32 	%r94, %f24;
	add.s32 	%r95, %r6, %r94;
	add.s32 	%r96, %r95, %r162;
	mul.wide.u32 	%rd10, %r96, 4;
	add.s64 	%rd11, %rd1, %rd10;
	ld.global.u32 	%r97, [%rd11];
	shr.u32 	%r98, %r97, 16;
	and.b32  	%r99, %r98, 255;
	add.s32 	%r100, %r99, -180;
	shr.u32 	%r101, %r97, 8;
	and.b32  	%r102, %r101, 255;
	add.s32 	%r103, %r102, -73;
	and.b32  	%r104, %r97, 255;
	add.s32 	%r105, %r104, -100;
	mul.lo.s32 	%r106, %r105, %r105;
	mad.lo.s32 	%r107, %r103, %r103, %r106;
	mad.lo.s32 	%r108, %r100, %r100, %r107;
	setp.lt.u32 	%p6, %r108, 2000;
	selp.u32 	%r109, 1, 0, %p6;
	add.s32 	%r171, %r92, %r109;
	add.s32 	%r166, %r166, 4;
	add.s32 	%r162, %r162, %r4;
	add.s32 	%r161, %r161, 4;
	setp.ne.s32 	%p7, %r161, 0;
	@%p7 bra 	$L__BB4_3;
$L__BB4_4:
	setp.eq.s32 	%p8, %r2, 0;
	@%p8 bra 	$L__BB4_9;
	setp.eq.s32 	%p9, %r2, 1;
	@%p9 bra 	$L__BB4_7;
	cvt.rn.f32.s32 	%f25, %r166;
	div.rn.f32 	%f26, %f25, %f1;
	mov.f32 	%f27, 0f3F800000;
	sub.f32 	%f28, %f27, %f26;
	mul.f32 	%f29, %f2, %f28;
	fma.rn.f32 	%f30, %f3, %f26, %f29;
	cvt.rzi.s32.f32 	%r111, %f30;
	mul.lo.s32 	%r112, %r166, %r28;
	add.s32 	%r113, %r111, %r112;
	mul.wide.u32 	%rd12, %r113, 4;
	add.s64 	%rd13, %rd1, %rd12;
	ld.global.u32 	%r114, [%rd13];
	shr.u32 	%r115, %r114, 16;
	and.b32  	%r116, %r115, 255;
	add.s32 	%r117, %r116, -180;
	shr.u32 	%r118, %r114, 8;
	and.b32  	%r119, %r118, 255;
	add.s32 	%r120, %r119, -73;
	and.b32  	%r121, %r114, 255;
	add.s32 	%r122, %r121, -100;
	mul.lo.s32 	%r123, %r122, %r122;
	mad.lo.s32 	%r124, %r120, %r120, %r123;
	mad.lo.s32 	%r125, %r117, %r117, %r124;
	setp.lt.u32 	%p10, %r125, 2000;
	selp.u32 	%r126, 1, 0, %p10;
	add.s32 	%r127, %r171, %r126;
	add.s32 	%r128, %r166, 1;
	cvt.rn.f32.s32 	%f31, %r128;
	div.rn.f32 	%f32, %f31, %f1;
	sub.f32 	%f33, %f27, %f32;
	mul.f32 	%f34, %f2, %f33;
	fma.rn.f32 	%f35, %f3, %f32, %f34;
	cvt.rzi.s32.f32 	%r129, %f35;
	add.s32 	%r130, %r112, %r28;
	add.s32 	%r131, %r129, %r130;
	mul.wide.u32 	%rd14, %r131, 4;
	add.s64 	%rd15, %rd1, %rd14;
	ld.global.u32 	%r132, [%rd15];
	shr.u32 	%r133, %r132, 16;
	and.b32  	%r134, %r133, 255;
	add.s32 	%r135, %r134, -180;
	shr.u32 	%r136, %r132, 8;
	and.b32  	%r137, %r136, 255;
	add.s32 	%r138, %r137, -73;
	and.b32  	%r139, %r132, 255;
	add.s32 	%r140, %r139, -100;
	mul.lo.s32 	%r141, %r140, %r140;
	mad.lo.s32 	%r142, %r138, %r138, %r141;
	mad.lo.s32 	%r143, %r135, %r135, %r142;
	setp.lt.u32 	%p11, %r143, 2000;
	selp.u32 	%r144, 1, 0, %p11;
	add.s32 	%r171, %r127, %r144;
	add.s32 	%r166, %r166, 2;
$L__BB4_7:
	and.b32  	%r145, %r1, 1;
	setp.eq.b32 	%p12, %r145, 1;
	not.pred 	%p13, %p12;
	@%p13 bra 	$L__BB4_9;
	cvt.rn.f32.s32 	%f36, %r166;
	div.rn.f32 	%f37, %f36, %f1;
	mov.f32 	%f38, 0f3F800000;
	sub.f32 	%f39, %f38, %f37;
	mul.f32 	%f40, %f2, %f39;
	fma.rn.f32 	%f41, %f3, %f37, %f40;
	cvt.rzi.s32.f32 	%r146, %f41;
	mad.lo.s32 	%r147, %r166, %r28, %r146;
	mul.wide.u32 	%rd16, %r147, 4;
	add.s64 	%rd17, %rd1, %rd16;
	ld.global.u32 	%r148, [%rd17];
	shr.u32 	%r149, %r148, 16;
	and.b32  	%r150, %r149, 255;
	add.s32 	%r151, %r150, -180;
	shr.u32 	%r152, %r148, 8;
	and.b32  	%r153, %r152, 255;
	add.s32 	%r154, %r153, -73;
	and.b32  	%r155, %r148, 255;
	add.s32 	%r156, %r155, -100;
	mul.lo.s32 	%r157, %r156, %r156;
	mad.lo.s32 	%r158, %r154, %r154, %r157;
	mad.lo.s32 	%r159, %r151, %r151, %r158;
	setp.lt.u32 	%p14, %r159, 2000;
	selp.u32 	%r160, 1, 0, %p14;
	add.s32 	%r171, %r171, %r160;
$L__BB4_9:
	cvta.to.global.u64 	%rd18, %rd2;
	st.global.u32 	[%rd18], %r171;
	ret;

}
	// .globl	Luminance
.visible .entry Luminance(
	.param .u64 .ptr .align 1 Luminance_param_0,
	.param .u64 Luminance_param_1,
	.param .u32 Luminance_param_2,
	.param .u32 Luminance_param_3,
	.param .u32 Luminance_param_4,
	.param .u32 Luminance_param_5,
	.param .u64 .ptr .align 1 Luminance_param_6
)
{
	.reg .pred 	%p<28>;
	.reg .b32 	%r<48>;
	.reg .b64 	%rd<258>;

	ld.param.u64 	%rd84, [Luminance_param_0];
	ld.param.u64 	%rd81, [Luminance_param_1];
	ld.param.u32 	%r42, [Luminance_param_2];
	ld.param.u32 	%r35, [Luminance_param_3];
	ld.param.u32 	%r36, [Luminance_param_4];
	ld.param.u32 	%r37, [Luminance_param_5];
	ld.param.u64 	%rd82, [Luminance_param_6];
	cvta.to.global.u64 	%rd1, %rd84;
	setp.gt.s32 	%p1, %r42, %r35;
	setp.lt.s32 	%p2, %r37, %r36;
	or.pred  	%p3, %p1, %p2;
	mov.b64 	%rd213, 0;
	mov.u64 	%rd212, %rd213;
	@%p3 bra 	$L__BB5_59;
	sub.s32 	%r1, %r37, %r36;
	add.s32 	%r38, %r1, 1;
	and.b32  	%r2, %r38, 7;
	add.s32 	%r3, %r2, -1;
	and.b32  	%r4, %r38, 3;
	and.b32  	%r5, %r36, 1;
	and.b32  	%r6, %r38, 1;
	add.s32 	%r7, %r36, 3;
	and.b32  	%r39, %r38, -8;
	neg.s32 	%r8, %r39;
	mov.b64 	%rd212, 0;
	mov.u64 	%rd213, %rd212;
$L__BB5_2:
	setp.lt.u32 	%p4, %r1, 7;
	cvt.s64.s32 	%rd4, %r42;
	mov.u32 	%r46, %r36;
	@%p4 bra 	$L__BB5_30;
	mov.u32 	%r43, %r8;
	mov.u32 	%r44, %r7;
$L__BB5_4:
	.pragma "nounroll";
	setp.eq.s32 	%p5, %r5, 0;
	add.s32 	%r12, %r44, -3;
	@%p5 bra 	$L__BB5_6;
	cvt.s64.s32 	%rd87, %r12;
	mad.lo.s64 	%rd88, %rd81, %rd87, %rd4;
	add.s64 	%rd89, %rd1, %rd88;
	ld.global.u8 	%rd90, [%rd89];
	add.s64 	%rd212, %rd212, %rd90;
	bra.uni 	$L__BB5_7;
$L__BB5_6:
	cvt.s64.s32 	%rd91, %r12;
	mad.lo.s64 	%rd92, %rd81, %rd91, %rd4;
	add.s64 	%rd93, %rd1, %rd92;
	ld.global.u8 	%rd94, [%rd93];
	add.s64 	%rd213, %rd213, %rd94;
$L__BB5_7:
	setp.ne.s32 	%p6, %r5, 0;
	add.s32 	%r13, %r44, -2;
	@%p6 bra 	$L__BB5_9;
	cvt.s64.s32 	%rd99, %r13;
	mad.lo.s64 	%rd100, %rd81, %rd99, %rd4;
	add.s64 	%rd101, %rd1, %rd100;
	ld.global.u8 	%rd102, [%rd101];
	add.s64 	%rd212, %rd212, %rd102;
	bra.uni 	$L__BB5_10;
$L__BB5_9:
	cvt.s64.s32 	%rd95, %r13;
	mad.lo.s64 	%rd96, %rd81, %rd95, %rd4;
	add.s64 	%rd97, %rd1, %rd96;
	ld.global.u8 	%rd98, [%rd97];
	add.s64 	%rd213, %rd213, %rd98;
$L__BB5_10:
	setp.eq.s32 	%p7, %r5, 0;
	add.s32 	%r14, %r44, -1;
	@%p7 bra 	$L__BB5_12;
	cvt.s64.s32 	%rd103, %r14;
	mad.lo.s64 	%rd104, %rd81, %rd103, %rd4;
	add.s64 	%rd105, %rd1, %rd104;
	ld.global.u8 	%rd106, [%rd105];
	add.s64 	%rd212, %rd212, %rd106;
	bra.uni 	$L__BB5_13;
$L__BB5_12:
	cvt.s64.s32 	%rd107, %r14;
	mad.lo.s64 	%rd108, %rd81, %rd107, %rd4;
	add.s64 	%rd109, %rd1, %rd108;
	ld.global.u8 	%rd110, [%rd109];
	add.s64 	%rd213, %rd213, %rd110;
$L__BB5_13:
	setp.ne.s32 	%p8, %r5, 0;
	add.s32 	%r15, %r44, 4;
	@%p8 bra 	$L__BB5_15;
	cvt.s64.s32 	%rd115, %r44;
	mad.lo.s64 	%rd116, %rd81, %rd115, %rd4;
	add.s64 	%rd117, %rd1, %rd116;
	ld.global.u8 	%rd118, [%rd117];
	add.s64 	%rd212, %rd212, %rd118;
	bra.uni 	$L__BB5_16;
$L__BB5_15:
	cvt.s64.s32 	%rd111, %r44;
	mad.lo.s64 	%rd112, %rd81, %rd111, %rd4;
	add.s64 	%rd113, %rd1, %rd112;
	ld.global.u8 	%rd114, [%rd113];
	add.s64 	%rd213, %rd213, %rd114;
$L__BB5_16:
	setp.eq.s32 	%p9, %r5, 0;
	add.s32 	%r16, %r44, 1;
	@%p9 bra 	$L__BB5_18;
	cvt.s64.s32 	%rd119, %r16;
	mad.lo.s64 	%rd120, %rd81, %rd119, %rd4;
	add.s64 	%rd121, %rd1, %rd120;
	ld.global.u8 	%rd122, [%rd121];
	add.s64 	%rd212, %rd212, %rd122;
	bra.uni 	$L__BB5_19;
$L__BB5_18:
	cvt.s64.s32 	%rd123, %r16;
	mad.lo.s64 	%rd124, %rd81, %rd123, %rd4;
	add.s64 	%rd125, %rd1, %rd124;
	ld.global.u8 	%rd126, [%rd125];
	add.s64 	%rd213, %rd213, %rd126;
$L__BB5_19:
	add.s32 	%r17, %r44, 2;
	@%p8 bra 	$L__BB5_21;
	cvt.s64.s32 	%rd131, %r17;
	mad.lo.s64 	%rd132, %rd81, %rd131, %rd4;
	add.s64 	%rd133, %rd1, %rd132;
	ld.global.u8 	%rd134, [%rd133];
	add.s64 	%rd212, %rd212, %rd134;
	bra.uni 	$L__BB5_22;
$L__BB5_21:
	cvt.s64.s32 	%rd127, %r17;
	mad.lo.s64 	%rd128, %rd81, %rd127, %rd4;
	add.s64 	%rd129, %rd1, %rd128;
	ld.global.u8 	%rd130, [%rd129];
	add.s64 	%rd213, %rd213, %rd130;
$L__BB5_22:
	add.s32 	%r18, %r44, 3;
	@%p9 bra 	$L__BB5_24;
	cvt.s64.s32 	%rd135, %r18;
	mad.lo.s64 	%rd136, %rd81, %rd135, %rd4;
	add.s64 	%rd137, %rd1, %rd136;
	ld.global.u8 	%rd138, [%rd137];
	add.s64 	%rd212, %rd212, %rd138;
	bra.uni 	$L__BB5_25;
$L__BB5_24:
	cvt.s64.s32 	%rd139, %r18;
	mad.lo.s64 	%rd140, %rd81, %rd139, %rd4;
	add.s64 	%rd141, %rd1, %rd140;
	ld.global.u8 	%rd142, [%rd141];
	add.s64 	%rd213, %rd213, %rd142;
$L__BB5_25:
	setp.ne.s32 	%p12, %r5, 0;
	@%p12 bra 	$L__BB5_27;
	cvt.s64.s32 	%rd147, %r15;
	mad.lo.s64 	%rd148, %rd81, %rd147, %rd4;
	add.s64 	%rd149, %rd1, %rd148;
	ld.global.u8 	%rd150, [%rd149];
	add.s64 	%rd212, %rd212, %rd150;
	bra.uni 	$L__BB5_28;
$L__BB5_27:
	cvt.s64.s32 	%rd143, %r15;
	mad.lo.s64 	%rd144, %rd81, %rd143, %rd4;
	add.s64 	%rd145, %rd1, %rd144;
	ld.global.u8 	%rd146, [%rd145];
	add.s64 	%rd213, %rd213, %rd146;
$L__BB5_28:
	add.s32 	%r44, %r44, 8;
	add.s32 	%r43, %r43, 8;
	setp.ne.s32 	%p13, %r43, 0;
	@%p13 bra 	$L__BB5_4;
	add.s32 	%r46, %r44, -3;
$L__BB5_30:
	setp.eq.s32 	%p14, %r2, 0;
	@%p14 bra 	$L__BB5_58;
	setp.lt.u32 	%p15, %r3, 3;
	@%p15 bra 	$L__BB5_45;
	and.b32  	%r23, %r46, 1;
	setp.eq.s32 	%p16, %r23, 0;
	@%p16 bra 	$L__BB5_34;
	cvt.s64.s32 	%rd152, %r46;
	mad.lo.s64 	%rd153, %rd81, %rd152, %rd4;
	add.s64 	%rd154, %rd1, %rd153;
	ld.global.u8 	%rd155, [%rd154];
	add.s64 	%rd212, %rd212, %rd155;
	bra.uni 	$L__BB5_35;
$L__BB5_34:
	cvt.s64.s32 	%rd156, %r46;
	mad.lo.s64 	%rd157, %rd81, %rd156, %rd4;
	add.s64 	%rd158, %rd1, %rd157;
	ld.global.u8 	%rd159, [%rd158];
	add.s64 	%rd213, %rd213, %rd159;
$L__BB5_35:
	setp.ne.s32 	%p17, %r23, 0;
	add.s32 	%r24, %r46, 1;
	@%p17 bra 	$L__BB5_37;
	cvt.s64.s32 	%rd164, %r24;
	mad.lo.s64 	%rd165, %rd81, %rd164, %rd4;
	add.s64 	%rd166, %rd1, %rd165;
	ld.global.u8 	%rd167, [%rd166];
	add.s64 	%rd212, %rd212, %rd167;
	bra.uni 	$L__BB5_38;
$L__BB5_37:
	cvt.s64.s32 	%rd160, %r24;
	mad.lo.s64 	%rd161, %rd81, %rd160, %rd4;
	add.s64 	%rd162, %rd1, %rd161;
	ld.global.u8 	%rd163, [%rd162];
	add.s64 	%rd213, %rd213, %rd163;
$L__BB5_38:
	setp.eq.s32 	%p18, %r23, 0;
	add.s32 	%r25, %r46, 2;
	@%p18 bra 	$L__BB5_40;
	cvt.s64.s32 	%rd168, %r25;
	mad.lo.s64 	%rd169, %rd81, %rd168, %rd4;
	add.s64 	%rd170, %rd1, %rd169;
	ld.global.u8 	%rd171, [%rd170];
	add.s64 	%rd212, %rd212, %rd171;
	bra.uni 	$L__BB5_41;
$L__BB5_40:
	cvt.s64.s32 	%rd172, %r25;
	mad.lo.s64 	%rd173, %rd81, %rd172, %rd4;
	add.s64 	%rd174, %rd1, %rd173;
	ld.global.u8 	%rd175, [%rd174];
	add.s64 	%rd213, %rd213, %rd175;
$L__BB5_41:
	setp.ne.s32 	%p19, %r23, 0;
	add.s32 	%r26, %r46, 3;
	@%p19 bra 	$L__BB5_43;
	cvt.s64.s32 	%rd180, %r26;
	mad.lo.s64 	%rd181, %rd81, %rd180, %rd4;
	add.s64 	%rd182, %rd1, %rd181;
	ld.global.u8 	%rd183, [%rd182];
	add.s64 	%rd212, %rd212, %rd183;
	bra.uni 	$L__BB5_44;
$L__BB5_43:
	cvt.s64.s32 	%rd176, %r26;
	mad.lo.s64 	%rd177, %rd81, %rd176, %rd4;
	add.s64 	%rd178, %rd1, %rd177;
	ld.global.u8 	%rd179, [%rd178];
	add.s64 	%rd213, %rd213, %rd179;
$L__BB5_44:
	add.s32 	%r46, %r46, 4;
$L__BB5_45:
	setp.eq.s32 	%p20, %r4, 0;
	@%p20 bra 	$L__BB5_58;
	setp.eq.s32 	%p21, %r4, 1;
	@%p21 bra 	$L__BB5_54;
	and.b32  	%r29, %r46, 1;
	setp.eq.s32 	%p22, %r29, 0;
	@%p22 bra 	$L__BB5_49;
	cvt.s64.s32 	%rd185, %r46;
	mad.lo.s64 	%rd186, %rd81, %rd185, %rd4;
	add.s64 	%rd187, %rd1, %rd186;
	ld.global.u8 	%rd188, [%rd187];
	add.s64 	%rd212, %rd212, %rd188;
	bra.uni 	$L__BB5_50;
$L__BB5_49:
	cvt.s64.s32 	%rd189, %r46;
	mad.lo.s64 	%rd190, %rd81, %rd189, %rd4;
	add.s64 	%rd191, %rd1, %rd190;
	ld.global.u8 	%rd192, [%rd191];
	add.s64 	%rd213, %rd213, %rd192;
$L__BB5_50:
	setp.ne.s32 	%p23, %r29, 0;
	add.s32 	%r30, %r46, 1;
	@%p23 bra 	$L__BB5_52;
	cvt.s64.s32 	%rd197, %r30;
	mad.lo.s64 	%rd198, %rd81, %rd197, %rd4;
	add.s64 	%rd199, %rd1, %rd198;
	ld.global.u8 	%rd200, [%rd199];
	add.s64 	%rd212, %rd212, %rd200;
	bra.uni 	$L__BB5_53;
$L__BB5_52:
	cvt.s64.s32 	%rd193, %r30;
	mad.lo.s64 	%rd194, %rd81, %rd193, %rd4;
	add.s64 	%rd195, %rd1, %rd194;
	ld.global.u8 	%rd196, [%rd195];
	add.s64 	%rd213, %rd213, %rd196;
$L__BB5_53:
	add.s32 	%r46, %r46, 2;
$L__BB5_54:
	setp.eq.s32 	%p24, %r6, 0;
	@%p24 bra 	$L__BB5_58;
	and.b32  	%r40, %r46, 1;
	setp.eq.b32 	%p25, %r40, 1;
	not.pred 	%p26, %p25;
	@%p26 bra 	$L__BB5_57;
	cvt.s64.s32 	%rd201, %r46;
	mad.lo.s64 	%rd202, %rd81, %rd201, %rd4;
	add.s64 	%rd203, %rd1, %rd202;
	ld.global.u8 	%rd204, [%rd203];
	add.s64 	%rd212, %rd212, %rd204;
	bra.uni 	$L__BB5_58;
$L__BB5_57:
	cvt.s64.s32 	%rd205, %r46;
	mad.lo.s64 	%rd206, %rd81, %rd205, %rd4;
	add.s64 	%rd207, %rd1, %rd206;
	ld.global.u8 	%rd208, [%rd207];
	add.s64 	%rd213, %rd213, %rd208;
$L__BB5_58:
	cvt.u32.u64 	%r41, %rd4;
	add.s32 	%r42, %r41, 1;
	setp.ne.s32 	%p27, %r41, %r35;
	@%p27 bra 	$L__BB5_2;
$L__BB5_59:
	cvta.to.global.u64 	%rd209, %rd82;
	st.global.u64 	[%rd209], %rd213;
	st.global.u64 	[%rd209+8], %rd212;
	ret;

}


// ===== COMPILED SASS (sm_100) =====

	.target	sm_100

	.elftype	@"ET_EXEC"


//--------------------- .note.nv.tkinfo           --------------------------
	.section	.note.nv.tkinfo,"",@"SHT_NOTE"
	.sectionflags	@"SHF_NOTE_NV_TKINFO"
	.tkinfo
        /*0018*/ 	.word	0x00000002
        /*0030*/ 	.string	""
        /*0030*/ 	.string	"ptxas"
        /*0030*/ 	.string	"Cuda compilation tools, release 13.0, V13.0.88"
        /*0030*/ 	.string	"Build cuda_13.0.r13.0/compiler.36424714_0"
        /*0030*/ 	.string	"-arch sm_100 -m 64 "



//--------------------- .note.nv.cuinfo           --------------------------
	.section	.note.nv.cuinfo,"",@"SHT_NOTE"
	.sectionflags	@"SHF_NOTE_NV_CUINFO"
        /*0018*/ 	.short	0x0002
        /*001a*/ 	.short	0x0064
        /*001c*/ 	.short	0x0082
	.zero		2


//--------------------- .nv.info                  --------------------------
	.section	.nv.info,"",@"SHT_CUDA_INFO"
	.align	4


	//----- nvinfo : EIATTR_REGCOUNT
	.align		4
        /*0000*/ 	.byte	0x04, 0x2f
        /*0002*/ 	.short	(.L_1 - .L_0)
	.align		4
.L_0:
        /*0004*/ 	.word	index@(NV12ToGrayScale)
        /*0008*/ 	.word	0x0000000c


	//----- nvinfo : EIATTR_FRAME_SIZE
	.align		4
.L_1:
        /*000c*/ 	.byte	0x04, 0x11
        /*000e*/ 	.short	(.L_3 - .L_2)
	.align		4
.L_2:
        /*0010*/ 	.word	index@(NV12ToGrayScale)
        /*0014*/ 	.word	0x00000000


	//----- nvinfo : EIATTR_REGCOUNT
	.align		4
.L_3:
        /*0018*/ 	.byte	0x04, 0x2f
        /*001a*/ 	.short	(.L_5 - .L_4)
	.align		4
.L_4:
        /*001c*/ 	.word	index@(NV12ToARGB)
        /*0020*/ 	.word	0x00000013


	//----- nvinfo : EIATTR_FRAME_SIZE
	.align		4
.L_5:
        /*0024*/ 	.byte	0x04, 0x11
        /*0026*/ 	.short	(.L_7 - .L_6)
	.align		4
.L_6:
        /*0028*/ 	.word	index@(NV12ToARGB)
        /*002c*/ 	.word	0x00000000


	//----- nvinfo : EIATTR_REGCOUNT
	.align		4
.L_7:
        /*0030*/ 	.byte	0x04, 0x2f
        /*0032*/ 	.short	(.L_9 - .L_8)
	.align		4
.L_8:
        /*0034*/ 	.word	index@(FinishLine3)
        /*0038*/ 	.word	0x00000016


	//----- nvinfo : EIATTR_FRAME_SIZE
	.align		4
.L_9:
        /*003c*/ 	.byte	0x04, 0x11
        /*003e*/ 	.short	(.L_11 - .L_10)
	.align		4
.L_10:
        /*0040*/ 	.word	index@(FinishLine3)
        /*0044*/ 	.word	0x00000000


	//----- nvinfo : EIATTR_REGCOUNT
	.align		4
.L_11:
        /*0048*/ 	.byte	0x04, 0x2f
        /*004a*/ 	.short	(.L_13 - .L_12)
	.align		4
.L_12:
        /*004c*/ 	.word	index@(FinishLine2)
        /*0050*/ 	.word	0x00000010


	//----- nvinfo : EIATTR_FRAME_SIZE
	.align		4
.L_13:
        /*0054*/ 	.byte	0x04, 0x11
        /*0056*/ 	.short	(.L_15 - .L_14)
	.align		4
.L_14:
        /*0058*/ 	.word	index@($__internal_1_$__cuda_sm3x_div_rn_noftz_f32_slowpath)
        /*005c*/ 	.word	0x00000000


	//----- nvinfo : EIATTR_FRAME_SIZE
	.align		4
.L_15:
        /*0060*/ 	.byte	0x04, 0x11
        /*0062*/ 	.short	(.L_17 - .L_16)
	.align		4
.L_16:
        /*0064*/ 	.word	index@(FinishLine2)
        /*0068*/ 	.word	0x00000000


	//----- nvinfo : EIATTR_REGCOUNT
	.align		4
.L_17:
        /*006c*/ 	.byte	0x04, 0x2f
        /*006e*/ 	.short	(.L_19 - .L_18)
	.align		4
.L_18:
        /*0070*/ 	.word	index@(FinishLine)
        /*0074*/ 	.word	0x00000014


	//----- nvinfo : EIATTR_FRAME_SIZE
	.align		4
.L_19:
        /*0078*/ 	.byte	0x04, 0x11
        /*007a*/ 	.short	(.L_21 - .L_20)
	.align		4
.L_20:
        /*007c*/ 	.word	index@($__internal_0_$__cuda_sm3x_div_rn_noftz_f32_slowpath)
        /*0080*/ 	.word	0x00000000


	//----- nvinfo : EIATTR_FRAME_SIZE
	.align		4
.L_21:
        /*0084*/ 	.byte	0x04, 0x11
        /*0086*/ 	.short	(.L_23 - .L_22)
	.align		4
.L_22:
        /*0088*/ 	.word	index@(FinishLine)
        /*008c*/ 	.word	0x00000000


	//----- nvinfo : EIATTR_REGCOUNT
	.align		4
.L_23:
        /*0090*/ 	.byte	0x04, 0x2f
        /*0092*/ 	.short	(.L_25 - .L_24)
	.align		4
.L_24:
        /*0094*/ 	.word	index@(Luminance)
        /*0098*/ 	.word	0x00000020


	//----- nvinfo : EIATTR_FRAME_SIZE
	.align		4
.L_25:
        /*009c*/ 	.byte	0x04, 0x11
        /*009e*/ 	.short	(.L_27 - .L_26)
	.align		4
.L_26:
        /*00a0*/ 	.word	index@(Luminance)
        /*00a4*/ 	.word	0x00000000


	//----- nvinfo : EIATTR_MIN_STACK_SIZE
	.align		4
.L_27:
        /*00a8*/ 	.byte	0x04, 0x12
        /*00aa*/ 	.short	(.L_29 - .L_28)
	.align		4
.L_28:
        /*00ac*/ 	.word	index@(Luminance)
        /*00b0*/ 	.word	0x00000000


	//----- nvinfo : EIATTR_MIN_STACK_SIZE
	.align		4
.L_29:
        /*00b4*/ 	.byte	0x04, 0x12
        /*00b6*/ 	.short	(.L_31 - .L_30)
	.align		4
.L_30:
        /*00b8*/ 	.word	index@(FinishLine)
        /*00bc*/ 	.word	0x00000000


	//----- nvinfo : EIATTR_MIN_STACK_SIZE
	.align		4
.L_31:
        /*00c0*/ 	.byte	0x04, 0x12
        /*00c2*/ 	.short	(.L_33 - .L_32)
	.align		4
.L_32:
        /*00c4*/ 	.word	index@(FinishLine2)
        /*00c8*/ 	.word	0x00000000


	//----- nvinfo : EIATTR_MIN_STACK_SIZE
	.align		4
.L_33:
        /*00cc*/ 	.byte	0x04, 0x12
        /*00ce*/ 	.short	(.L_35 - .L_34)
	.align		4
.L_34:
        /*00d0*/ 	.word	index@(FinishLine3)
        /*00d4*/ 	.word	0x00000000


	//----- nvinfo : EIATTR_MIN_STACK_SIZE
	.align		4
.L_35:
        /*00d8*/ 	.byte	0x04, 0x12
        /*00da*/ 	.short	(.L_37 - .L_36)
	.align		4
.L_36:
        /*00dc*/ 	.word	index@(NV12ToARGB)
        /*00e0*/ 	.word	0x00000000


	//----- nvinfo : EIATTR_MIN_STACK_SIZE
	.align		4
.L_37:
        /*00e4*/ 	.byte	0x04, 0x12
        /*00e6*/ 	.short	(.L_39 - .L_38)
	.align		4
.L_38:
        /*00e8*/ 	.word	index@(NV12ToGrayScale)
        /*00ec*/ 	.word	0x00000000
.L_39:


//--------------------- .nv.compat                --------------------------
	.section	.nv.compat,"",@"SHT_CUDA_COMPAT_INFO"
	.align	4
        /*0000*/ 	.byte	0x02, 0x09, 0x00, 0x00, 0x02, 0x02, 0x01, 0x00, 0x02, 0x05, 0x05, 0x00, 0x03, 0x07, 0x01, 0x01
        /*0010*/ 	.byte	0x02, 0x03, 0x00, 0x00, 0x02, 0x06, 0x01, 0x00, 0x04, 0x0b, 0x08, 0x00, 0x01, 0x00, 0x00, 0x00
        /*0020*/ 	.byte	0x00, 0x00, 0x00, 0x00


//--------------------- .nv.info.Luminance        --------------------------
	.section	.nv.info.Luminance,"",@"SHT_CUDA_INFO"
	.sectionflags	@""
	.align	4


	//----- nvinfo : EIATTR_CUDA_API_VERSION
	.align		4
        /*0000*/ 	.byte	0x04, 0x37
        /*0002*/ 	.short	(.L_41 - .L_40)
.L_40:
        /*0004*/ 	.word	0x00000082


	//----- nvinfo : EIATTR_KPARAM_INFO
	.align		4
.L_41:
        /*0008*/ 	.byte	0x04, 0x17
        /*000a*/ 	.short	(.L_43 - .L_42)
.L_42:
        /*000c*/ 	.word	0x00000000
        /*0010*/ 	.short	0x0006
        /*0012*/ 	.short	0x0020
        /*0014*/ 	.byte	0x00, 0xf5, 0x21, 0x00


	//----- nvinfo : EIATTR_KPARAM_INFO
	.align		4
.L_43:
        /*0018*/ 	.byte	0x04, 0x17
        /*001a*/ 	.short	(.L_45 - .L_44)
.L_44:
        /*001c*/ 	.word	0x00000000
        /*0020*/ 	.short	0x0005
        /*0022*/ 	.short	0x001c
        /*0024*/ 	.byte	0x00, 0xf0, 0x11, 0x00


	//----- nvinfo : EIATTR_KPARAM_INFO
	.align		4
.L_45:
        /*0028*/ 	.byte	0x04, 0x17
        /*002a*/ 	.short	(.L_47 - .L_46)
.L_46:
        /*002c*/ 	.word	0x00000000
        /*0030*/ 	.short	0x0004
        /*0032*/ 	.short	0x0018
        /*0034*/ 	.byte	0x00, 0xf0, 0x11, 0x00


	//----- nvinfo : EIATTR_KPARAM_INFO
	.align		4
.L_47:
        /*0038*/ 	.byte	0x04, 0x17
        /*003a*/ 	.short	(.L_49 - .L_48)
.L_48:
        /*003c*/ 	.word	0x00000000
        /*0040*/ 	.short	0x0003
        /*0042*/ 	.short	0x0014
        /*0044*/ 	.byte	0x00, 0xf0, 0x11, 0x00


	//----- nvinfo : EIATTR_KPARAM_INFO
	.align		4
.L_49:
        /*0048*/ 	.byte	0x04, 0x17
        /*004a*/ 	.short	(.L_51 - .L_50)
.L_50:
        /*004c*/ 	.word	0x00000000
        /*0050*/ 	.short	0x0002
        /*0052*/ 	.short	0x0010
        /*0054*/ 	.byte	0x00, 0xf0, 0x11, 0x00


	//----- nvinfo : EIATTR_KPARAM_INFO
	.align		4
.L_51:
        /*0058*/ 	.byte	0x04, 0x17
        /*005a*/ 	.short	(.L_53 - .L_52)
.L_52:
        /*005c*/ 	.word	0x00000000
        /*0060*/ 	.short	0x0001
        /*0062*/ 	.short	0x0008
        /*0064*/ 	.byte	0x00, 0xf0, 0x21, 0x00


	//----- nvinfo : EIATTR_KPARAM_INFO
	.align		4
.L_53:
        /*0068*/ 	.byte	0x04, 0x17
        /*006a*/ 	.short	(.L_55 - .L_54)
.L_54:
        /*006c*/ 	.word	0x00000000
        /*0070*/ 	.short	0x0000
        /*0072*/ 	.short	0x0000
        /*0074*/ 	.byte	0x00, 0xf5, 0x21, 0x00


	//----- nvinfo : EIATTR_SPARSE_MMA_MASK
	.align		4
.L_55:
        /*0078*/ 	.byte	0x03, 0x50
        /*007a*/ 	.short	0x0000


	//----- nvinfo : EIATTR_MAXREG_COUNT
	.align		4
        /*007c*/ 	.byte	0x03, 0x1b
        /*007e*/ 	.short	0x00ff


	//----- nvinfo : EIATTR_MERCURY_ISA_VERSION
	.align		4
        /*0080*/ 	.byte	0x03, 0x5f
        /*0082*/ 	.short	0x0101


	//----- nvinfo : EIATTR_VRC_CTA_INIT_COUNT
	.align		4
        /*0084*/ 	.byte	0x02, 0x4a
	.zero		1
	.zero		1


	//----- nvinfo : EIATTR_EXIT_INSTR_OFFSETS
	.align		4
        /*0088*/ 	.byte	0x04, 0x1c
        /*008a*/ 	.short	(.L_57 - .L_56)


	//   ....[0]....
.L_56:
        /*008c*/ 	.word	0x000017f0


	//----- nvinfo : EIATTR_CBANK_PARAM_SIZE
	.align		4
.L_57:
        /*0090*/ 	.byte	0x03, 0x19
        /*0092*/ 	.short	0x0028


	//----- nvinfo : EIATTR_PARAM_CBANK
	.align		4
        /*0094*/ 	.byte	0x04, 0x0a
        /*0096*/ 	.short	(.L_59 - .L_58)
	.align		4
.L_58:
        /*0098*/ 	.word	index@(.nv.constant0.Luminance)
        /*009c*/ 	.short	0x0380
        /*009e*/ 	.short	0x0028


	//----- nvinfo : EIATTR_SW_WAR
	.align		4
.L_59:
        /*00a0*/ 	.byte	0x04, 0x36
        /*00a2*/ 	.short	(.L_61 - .L_60)
.L_60:
        /*00a4*/ 	.word	0x00000008
.L_61:


//--------------------- .nv.info.FinishLine       --------------------------
	.section	.nv.info.FinishLine,"",@"SHT_CUDA_INFO"
	.sectionflags	@""
	.align	4


	//----- nvinfo : EIATTR_CUDA_API_VERSION
	.align		4
        /*0000*/ 	.byte	0x04, 0x37
        /*0002*/ 	.short	(.L_63 - .L_62)
.L_62:
        /*0004*/ 	.word	0x00000082


	//----- nvinfo : EIATTR_KPARAM_INFO
	.align		4
.L_63:
        /*0008*/ 	.byte	0x04, 0x17
        /*000a*/ 	.short	(.L_65 - .L_64)
.L_64:
        /*000c*/ 	.word	0x00000000
        /*0010*/ 	.short	0x0007
        /*0012*/ 	.short	0x0020
        /*0014*/ 	.byte	0x00, 0xf5, 0x21, 0x00


	//----- nvinfo : EIATTR_KPARAM_INFO
	.align		4
.L_65:
        /*0018*/ 	.byte	0x04, 0x17
        /*001a*/ 	.short	(.L_67 - .L_66)
.L_66:
        /*001c*/ 	.word	0x00000000
        /*0020*/ 	.short	0x0006
        /*0022*/ 	.short	0x001c
        /*0024*/ 	.byte	0x00, 0xf0, 0x11, 0x00


	//----- nvinfo : EIATTR_KPARAM_INFO
	.align		4
.L_67:
        /*0028*/ 	.byte	0x04, 0x17
        /*002a*/ 	.short	(.L_69 - .L_68)
.L_68:
        /*002c*/ 	.word	0x00000000
        /*0030*/ 	.short	0x0005
        /*0032*/ 	.short	0x0018
        /*0034*/ 	.byte	0x00, 0xf0, 0x11, 0x00


	//----- nvinfo : EIATTR_KPARAM_INFO
	.align		4
.L_69:
        /*0038*/ 	.byte	0x04, 0x17
        /*003a*/ 	.short	(.L_71 - .L_70)
.L_70:
        /*003c*/ 	.word	0x00000000
        /*0040*/ 	.short	0x0004
        /*0042*/ 	.short	0x0014
        /*0044*/ 	.byte	0x00, 0xf0, 0x11, 0x00


	//----- nvinfo : EIATTR_KPARAM_INFO
	.align		4
.L_71:
        /*0048*/ 	.byte	0x04, 0x17
        /*004a*/ 	.short	(.L_73 - .L_72)
.L_72:
        /*004c*/ 	.word	0x00000000
        /*0050*/ 	.short	0x0003
        /*0052*/ 	.short	0x0010
        /*0054*/ 	.byte	0x00, 0xf0, 0x11, 0x00


	//----- nvinfo : EIATTR_KPARAM_INFO
	.align		4
.L_73:
        /*0058*/ 	.byte	0x04, 0x17
        /*005a*/ 	.short	(.L_75 - .L_74)
.L_74:
        /*005c*/ 	.word	0x00000000
        /*0060*/ 	.short	0x0002
        /*0062*/ 	.short	0x000c
        /*0064*/ 	.byte	0x00, 0xf0, 0x11, 0x00


	//----- nvinfo : EIATTR_KPARAM_INFO
	.align		4
.L_75:
        /*0068*/ 	.byte	0x04, 0x17
        /*006a*/ 	.short	(.L_77 - .L_76)
.L_76:
        /*006c*/ 	.word	0x00000000
        /*0070*/ 	.short	0x0001
        /*0072*/ 	.short	0x0008
        /*0074*/ 	.byte	0x00, 0xf0, 0x11, 0x00


	//----- nvinfo : EIATTR_KPARAM_INFO
	.align		4
.L_77:
        /*0078*/ 	.byte	0x04, 0x17
        /*007a*/ 	.short	(.L_79 - .L_78)
.L_78:
        /*007c*/ 	.word	0x00000000
        /*0080*/ 	.short	0x0000
        /*0082*/ 	.short	0x0000
        /*0084*/ 	.byte	0x00, 0xf5, 0x21, 0x00


	//----- nvinfo : EIATTR_SPARSE_MMA_MASK
	.align		4
.L_79:
        /*0088*/ 	.byte	0x03, 0x50
        /*008a*/ 	.short	0x0000


	//----- nvinfo : EIATTR_MAXREG_COUNT
	.align		4
        /*008c*/ 	.byte	0x03, 0x1b
        /*008e*/ 	.short	0x00ff


	//----- nvinfo : EIATTR_MERCURY_ISA_VERSION
	.align		4
        /*0090*/ 	.byte	0x03, 0x5f
        /*0092*/ 	.short	0x0101


	//----- nvinfo : EIATTR_VRC_CTA_INIT_COUNT
	.align		4
        /*0094*/ 	.byte	0x02, 0x4a
	.zero		1
	.zero		1


	//----- nvinfo : EIATTR_EXIT_INSTR_OFFSETS
	.align		4
        /*0098*/ 	.byte	0x04, 0x1c
        /*009a*/ 	.short	(.L_81 - .L_80)


	//   ....[0]....
.L_80:
        /*009c*/ 	.word	0x00001230


	//----- nvinfo : EIATTR_CRS_STACK_SIZE
	.align		4
.L_81:
        /*00a0*/ 	.byte	0x04, 0x1e
        /*00a2*/ 	.short	(.L_83 - .L_82)
.L_82:
        /*00a4*/ 	.word	0x00000000


	//----- nvinfo : EIATTR_CBANK_PARAM_SIZE
	.align		4
.L_83:
        /*00a8*/ 	.byte	0x03, 0x19
        /*00aa*/ 	.short	0x0028


	//----- nvinfo : EIATTR_PARAM_CBANK
	.align		4
        /*00ac*/ 	.byte	0x04, 0x0a
        /*00ae*/ 	.short	(.L_85 - .L_84)
	.align		4
.L_84:
        /*00b0*/ 	.word	index@(.nv.constant0.FinishLine)
        /*00b4*/ 	.short	0x0380
        /*00b6*/ 	.short	0x0028


	//----- nvinfo : EIATTR_SW_WAR
	.align		4
.L_85:
        /*00b8*/ 	.byte	0x04, 0x36
        /*00ba*/ 	.short	(.L_87 - .L_86)
.L_86:
        /*00bc*/ 	.word	0x00000008
.L_87:


//--------------------- .nv.info.FinishLine2      --------------------------
	.section	.nv.info.FinishLine2,"",@"SHT_CUDA_INFO"
	.sectionflags	@""
	.align	4


	//----- nvinfo : EIATTR_CUDA_API_VERSION
	.align		4
        /*0000*/ 	.byte	0x04, 0x37
        /*0002*/ 	.short	(.L_89 - .L_88)
.L_88:
        /*0004*/ 	.word	0x00000082


	//----- nvinfo : EIATTR_KPARAM_INFO
	.align		4
.L_89:
        /*0008*/ 	.byte	0x04, 0x17
        /*000a*/ 	.short	(.L_91 - .L_90)
.L_90:
        /*000c*/ 	.word	0x00000000
        /*0010*/ 	.short	0x0006
        /*0012*/ 	.short	0x001c
        /*0014*/ 	.byte	0x00, 0xf0, 0x11, 0x00


	//----- nvinfo : EIATTR_KPARAM_INFO
	.align		4
.L_91:
        /*0018*/ 	.byte	0x04, 0x17
        /*001a*/ 	.short	(.L_93 - .L_92)
.L_92:
        /*001c*/ 	.word	0x00000000
        /*0020*/ 	.short	0x0005
        /*0022*/ 	.short	0x0018
        /*0024*/ 	.byte	0x00, 0xf0, 0x11, 0x00


	//----- nvinfo : EIATTR_KPARAM_INFO
	.align		4
.L_93:
        /*0028*/ 	.byte	0x04, 0x17
        /*002a*/ 	.short	(.L_95 - .L_94)
.L_94:
        /*002c*/ 	.word	0x00000000
        /*0030*/ 	.short	0x0004
        /*0032*/ 	.short	0x0014
        /*0034*/ 	.byte	0x00, 0xf0, 0x11, 0x00


	//----- nvinfo : EIATTR_KPARAM_INFO
	.align		4
.L_95:
        /*0038*/ 	.byte	0x04, 0x17
        /*003a*/ 	.short	(.L_97 - .L_96)
.L_96:
        /*003c*/ 	.word	0x00000000
        /*0040*/ 	.short	0x0003
        /*0042*/ 	.short	0x0010
        /*0044*/ 	.byte	0x00, 0xf0, 0x11, 0x00


	//----- nvinfo : EIATTR_KPARAM_INFO
	.align		4
.L_97:
        /*0048*/ 	.byte	0x04, 0x17
        /*004a*/ 	.short	(.L_99 - .L_98)
.L_98:
        /*004c*/ 	.word	0x00000000
        /*0050*/ 	.short	0x0002
        /*0052*/ 	.short	0x000c
        /*0054*/ 	.byte	0x00, 0xf0, 0x11, 0x00


	//----- nvinfo : EIATTR_KPARAM_INFO
	.align		4
.L_99:
        /*0058*/ 	.byte	0x04, 0x17
        /*005a*/ 	.short	(.L_101 - .L_100)
.L_100:
        /*005c*/ 	.word	0x00000000
        /*0060*/ 	.short	0x0001
        /*0062*/ 	.short	0x0008
        /*0064*/ 	.byte	0x00, 0xf0, 0x11, 0x00


	//----- nvinfo : EIATTR_KPARAM_INFO
	.align		4
.L_101:
        /*0068*/ 	.byte	0x04, 0x17
        /*006a*/ 	.short	(.L_103 - .L_102)
.L_102:
        /*006c*/ 	.word	0x00000000
        /*0070*/ 	.short	0x0000
        /*0072*/ 	.short	0x0000
        /*0074*/ 	.byte	0x00, 0xf5, 0x21, 0x00


	//----- nvinfo : EIATTR_SPARSE_MMA_MASK
	.align		4
.L_103:
        /*0078*/ 	.byte	0x03, 0x50
        /*007a*/ 	.short	0x0000


	//----- nvinfo : EIATTR_MAXREG_COUNT
	.align		4
        /*007c*/ 	.byte	0x03, 0x1b
        /*007e*/ 	.short	0x00ff


	//----- nvinfo : EIATTR_MERCURY_ISA_VERSION
	.align		4
        /*0080*/ 	.byte	0x03, 0x5f
        /*0082*/ 	.short	0x0101


	//----- nvinfo : EIATTR_VRC_CTA_INIT_COUNT
	.align		4
        /*0084*/ 	.byte	0x02, 0x4a
	.zero		1
	.zero		1


	//----- nvinfo : EIATTR_EXIT_INSTR_OFFSETS
	.align		4
        /*0088*/ 	.byte	0x04, 0x1c
        /*008a*/ 	.short	(.L_105 - .L_104)


	//   ....[0]....
.L_104:
        /*008c*/ 	.word	0x00000120


	//   ....[1]....
        /*0090*/ 	.word	0x000003e0


	//   ....[2]....
        /*0094*/ 	.word	0x00000430


	//----- nvinfo : EIATTR_CRS_STACK_SIZE
	.align		4
.L_105:
        /*0098*/ 	.byte	0x04, 0x1e
        /*009a*/ 	.short	(.L_107 - .L_106)
.L_106:
        /*009c*/ 	.word	0x00000000


	//----- nvinfo : EIATTR_CBANK_PARAM_SIZE
	.align		4
.L_107:
        /*00a0*/ 	.byte	0x03, 0x19
        /*00a2*/ 	.short	0x0020


	//----- nvinfo : EIATTR_PARAM_CBANK
	.align		4
        /*00a4*/ 	.byte	0x04, 0x0a
        /*00a6*/ 	.short	(.L_109 - .L_108)
	.align		4
.L_108:
        /*00a8*/ 	.word	index@(.nv.constant0.FinishLine2)
        /*00ac*/ 	.short	0x0380
        /*00ae*/ 	.short	0x0020


	//----- nvinfo : EIATTR_SW_WAR
	.align		4
.L_109:
        /*00b0*/ 	.byte	0x04, 0x36
        /*00b2*/ 	.short	(.L_111 - .L_110)
.L_110:
        /*00b4*/ 	.word	0x00000008
.L_111:


//--------------------- .nv.info.FinishLine3      --------------------------
	.section	.nv.info.FinishLine3,"",@"SHT_CUDA_INFO"
	.sectionflags	@""
	.align	4


	//----- nvinfo : EIATTR_CUDA_API_VERSION
	.align		4
        /*0000*/ 	.byte	0x04, 0x37
        /*0002*/ 	.short	(.L_113 - .L_112)
.L_112:
        /*0004*/ 	.word	0x00000082


	//----- nvinfo : EIATTR_KPARAM_INFO
	.align		4
.L_113:
        /*0008*/ 	.byte	0x04, 0x17
        /*000a*/ 	.short	(.L_115 - .L_114)
.L_114:
        /*000c*/ 	.word	0x00000000
        /*0010*/ 	.short	0x0007
        /*0012*/ 	.short	0x0030
        /*0014*/ 	.byte	0x00, 0xf0, 0x11, 0x00


	//----- nvinfo : EIATTR_KPARAM_INFO
	.align		4
.L_115:
        /*0018*/ 	.byte	0x04, 0x17
        /*001a*/ 	.short	(.L_117 - .L_116)
.L_116:
        /*001c*/ 	.word	0x00000000
        /*0020*/ 	.short	0x0006
        /*0022*/ 	.short	0x002c
        /*0024*/ 	.byte	0x00, 0xf0, 0x11, 0x00


	//----- nvinfo : EIATTR_KPARAM_INFO
	.align		4
.L_117:
        /*0028*/ 	.byte	0x04, 0x17
        /*002a*/ 	.short	(.L_119 - .L_118)
.L_118:
        /*002c*/ 	.word	0x00000000
        /*0030*/ 	.short	0x0005
        /*0032*/ 	.short	0x0028
        /*0034*/ 	.byte	0x00, 0xf0, 0x11, 0x00


	//----- nvinfo : EIATTR_KPARAM_INFO
	.align		4
.L_119:
        /*0038*/ 	.byte	0x04, 0x17
        /*003a*/ 	.short	(.L_121 - .L_120)
.L_120:
        /*003c*/ 	.word	0x00000000
        /*0040*/ 	.short	0x0004
        /*0042*/ 	.short	0x0020
        /*0044*/ 	.byte	0x00, 0xf0, 0x21, 0x00


	//----- nvinfo : EIATTR_KPARAM_INFO
	.align		4
.L_121:
        /*0048*/ 	.byte	0x04, 0x17
        /*004a*/ 	.short	(.L_123 - .L_122)
.L_122:
        /*004c*/ 	.word	0x00000000
        /*0050*/ 	.short	0x0003
        /*0052*/ 	.short	0x0018
        /*0054*/ 	.byte	0x00, 0xf5, 0x21, 0x00


	//----- nvinfo : EIATTR_KPARAM_INFO
	.align		4
.L_123:
        /*0058*/ 	.byte	0x04, 0x17
        /*005a*/ 	.short	(.L_125 - .L_124)
.L_124:
        /*005c*/ 	.word	0x00000000
        /*0060*/ 	.short	0x0002
        /*0062*/ 	.short	0x0010
        /*0064*/ 	.byte	0x00, 0xf5, 0x21, 0x00


	//----- nvinfo : EIATTR_KPARAM_INFO
	.align		4
.L_125:
        /*0068*/ 	.byte	0x04, 0x17
        /*006a*/ 	.short	(.L_127 - .L_126)
.L_126:
        /*006c*/ 	.word	0x00000000
        /*0070*/ 	.short	0x0001
        /*0072*/ 	.short	0x0008
        /*0074*/ 	.byte	0x00, 0xf0, 0x21, 0x00


	//----- nvinfo : EIATTR_KPARAM_INFO
	.align		4
.L_127:
        /*0078*/ 	.byte	0x04, 0x17
        /*007a*/ 	.short	(.L_129 - .L_128)
.L_128:
        /*007c*/ 	.word	0x00000000
        /*0080*/ 	.short	0x0000
        /*0082*/ 	.short	0x0000
        /*0084*/ 	.byte	0x00, 0xf5, 0x21, 0x00


	//----- nvinfo : EIATTR_SPARSE_MMA_MASK
	.align		4
.L_129:
        /*0088*/ 	.byte	0x03, 0x50
        /*008a*/ 	.short	0x0000


	//----- nvinfo : EIATTR_MAXREG_COUNT
	.align		4
        /*008c*/ 	.byte	0x03, 0x1b
        /*008e*/ 	.short	0x00ff


	//----- nvinfo : EIATTR_MERCURY_ISA_VERSION
	.align		4
        /*0090*/ 	.byte	0x03, 0x5f
        /*0092*/ 	.short	0x0101


	//----- nvinfo : EIATTR_VRC_CTA_INIT_COUNT
	.align		4
        /*0094*/ 	.byte	0x02, 0x4a
	.zero		1
	.zero		1


	//----- nvinfo : EIATTR_EXIT_INSTR_OFFSETS
	.align		4
        /*0098*/ 	.byte	0x04, 0x1c
        /*009a*/ 	.short	(.L_131 - .L_130)


	//   ....[0]....
.L_130:
        /*009c*/ 	.word	0x00000080


	//   ....[1]....
        /*00a0*/ 	.word	0x00000680


	//----- nvinfo : EIATTR_CBANK_PARAM_SIZE
	.align		4
.L_131:
        /*00a4*/ 	.byte	0x03, 0x19
        /*00a6*/ 	.short	0x0034


	//----- nvinfo : EIATTR_PARAM_CBANK
	.align		4
        /*00a8*/ 	.byte	0x04, 0x0a
        /*00aa*/ 	.short	(.L_133 - .L_132)
	.align		4
.L_132:
        /*00ac*/ 	.word	index@(.nv.constant0.FinishLine3)
        /*00b0*/ 	.short	0x0380
        /*00b2*/ 	.short	0x0034


	//----- nvinfo : EIATTR_SW_WAR
	.align		4
.L_133:
        /*00b4*/ 	.byte	0x04, 0x36
        /*00b6*/ 	.short	(.L_135 - .L_134)
.L_134:
        /*00b8*/ 	.word	0x00000008
.L_135:


//--------------------- .nv.info.NV12ToARGB       --------------------------
	.section	.nv.info.NV12ToARGB,"",@"SHT_CUDA_INFO"
	.sectionflags	@""
	.align	4


	//----- nvinfo : EIATTR_CUDA_API_VERSION
	.align		4
        /*0000*/ 	.byte	0x04, 0x37
        /*0002*/ 	.short	(.L_137 - .L_136)
.L_136:
        /*0004*/ 	.word	0x00000082


	//----- nvinfo : EIATTR_KPARAM_INFO
	.align		4
.L_137:
        /*0008*/ 	.byte	0x04, 0x17
        /*000a*/ 	.short	(.L_139 - .L_138)
.L_138:
        /*000c*/ 	.word	0x00000000
        /*0010*/ 	.short	0x0006
        /*0012*/ 	.short	0x002c
        /*0014*/ 	.byte	0x00, 0xf0, 0x11, 0x00


	//----- nvinfo : EIATTR_KPARAM_INFO
	.align		4
.L_139:
        /*0018*/ 	.byte	0x04, 0x17
        /*001a*/ 	.short	(.L_141 - .L_140)
.L_140:
        /*001c*/ 	.word	0x00000000
        /*0020*/ 	.short	0x0005
        /*0022*/ 	.short	0x0028
        /*0024*/ 	.byte	0x00, 0xf0, 0x11, 0x00


	//----- nvinfo : EIATTR_KPARAM_INFO
	.align		4
.L_141:
        /*0028*/ 	.byte	0x04, 0x17
        /*002a*/ 	.short	(.L_143 - .L_142)
.L_142:
        /*002c*/ 	.word	0x00000000
        /*0030*/ 	.short	0x0004
        /*0032*/ 	.short	0x0020
        /*0034*/ 	.byte	0x00, 0xf0, 0x21, 0x00


	//----- nvinfo : EIATTR_KPARAM_INFO
	.align		4
.L_143:
        /*0038*/ 	.byte	0x04, 0x17
        /*003a*/ 	.short	(.L_145 - .L_144)
.L_144:
        /*003c*/ 	.word	0x00000000
        /*0040*/ 	.short	0x0003
        /*0042*/ 	.short	0x0018
        /*0044*/ 	.byte	0x00, 0xf5, 0x21, 0x00


	//----- nvinfo : EIATTR_KPARAM_INFO
	.align		4
.L_145:
        /*0048*/ 	.byte	0x04, 0x17
        /*004a*/ 	.short	(.L_147 - .L_146)
.L_146:
        /*004c*/ 	.word	0x00000000
        /*0050*/ 	.short	0x0002
        /*0052*/ 	.short	0x0010
        /*0054*/ 	.byte	0x00, 0xf5, 0x21, 0x00


	//----- nvinfo : EIATTR_KPARAM_INFO
	.align		4
.L_147:
        /*0058*/ 	.byte	0x04, 0x17
        /*005a*/ 	.short	(.L_149 - .L_148)
.L_148:
        /*005c*/ 	.word	0x00000000
        /*0060*/ 	.short	0x0001
        /*0062*/ 	.short	0x0008
        /*0064*/ 	.byte	0x00, 0xf0, 0x21, 0x00


	//----- nvinfo : EIATTR_KPARAM_INFO
	.align		4
.L_149:
        /*0068*/ 	.byte	0x04, 0x17
        /*006a*/ 	.short	(.L_151 - .L_150)
.L_150:
        /*006c*/ 	.word	0x00000000
        /*0070*/ 	.short	0x0000
        /*0072*/ 	.short	0x0000
        /*0074*/ 	.byte	0x00, 0xf5, 0x21, 0x00


	//----- nvinfo : EIATTR_SPARSE_MMA_MASK
	.align		4
.L_151:
        /*0078*/ 	.byte	0x03, 0x50
        /*007a*/ 	.short	0x0000


	//----- nvinfo : EIATTR_MAXREG_COUNT
	.align		4
        /*007c*/ 	.byte	0x03, 0x1b
        /*007e*/ 	.short	0x00ff


	//----- nvinfo : EIATTR_MERCURY_ISA_VERSION
	.align		4
        /*0080*/ 	.byte	0x03, 0x5f
        /*0082*/ 	.short	0x0101


	//----- nvinfo : EIATTR_VRC_CTA_INIT_COUNT
	.align		4
        /*0084*/ 	.byte	0x02, 0x4a
	.zero		1
	.zero		1


	//----- nvinfo : EIATTR_EXIT_INSTR_OFFSETS
	.align		4
        /*0088*/ 	.byte	0x04, 0x1c
        /*008a*/ 	.short	(.L_153 - .L_152)


	//   ....[0]....
.L_152:
        /*008c*/ 	.word	0x000000d0


	//   ....[1]....
        /*0090*/ 	.word	0x00000610


	//----- nvinfo : EIATTR_CBANK_PARAM_SIZE
	.align		4
.L_153:
        /*0094*/ 	.byte	0x03, 0x19
        /*0096*/ 	.short	0x0030


	//----- nvinfo : EIATTR_PARAM_CBANK
	.align		4
        /*0098*/ 	.byte	0x04, 0x0a
        /*009a*/ 	.short	(.L_155 - .L_154)
	.align		4
.L_154:
        /*009c*/ 	.word	index@(.nv.constant0.NV12ToARGB)
        /*00a0*/ 	.short	0x0380
        /*00a2*/ 	.short	0x0030


	//----- nvinfo : EIATTR_SW_WAR
	.align		4
.L_155:
        /*00a4*/ 	.byte	0x04, 0x36
        /*00a6*/ 	.short	(.L_157 - .L_156)
.L_156:
        /*00a8*/ 	.word	0x00000008
.L_157:


//--------------------- .nv.info.NV12ToGrayScale  --------------------------
	.section	.nv.info.NV12ToGrayScale,"",@"SHT_CUDA_INFO"
	.sectionflags	@""
	.align	4


	//----- nvinfo : EIATTR_CUDA_API_VERSION
	.align		4
        /*0000*/ 	.byte	0x04, 0x37
        /*0002*/ 	.short	(.L_159 - .L_158)
.L_158:
        /*0004*/ 	.word	0x00000082


	//----- nvinfo : EIATTR_KPARAM_INFO
	.align		4
.L_159:
        /*0008*/ 	.byte	0x04, 0x17
        /*000a*/ 	.short	(.L_161 - .L_160)
.L_160:
        /*000c*/ 	.word	0x00000000
        /*0010*/ 	.short	0x0005
        /*0012*/ 	.short	0x0024
        /*0014*/ 	.byte	0x00, 0xf0, 0x11, 0x00


	//----- nvinfo : EIATTR_KPARAM_INFO
	.align		4
.L_161:
        /*0018*/ 	.byte	0x04, 0x17
        /*001a*/ 	.short	(.L_163 - .L_162)
.L_162:
        /*001c*/ 	.word	0x00000000
        /*0020*/ 	.short	0x0004
        /*0022*/ 	.short	0x0020
        /*0024*/ 	.byte	0x00, 0xf0, 0x11, 0x00


	//----- nvinfo : EIATTR_KPARAM_INFO
	.align		4
.L_163:
        /*0028*/ 	.byte	0x04, 0x17
        /*002a*/ 	.short	(.L_165 - .L_164)
.L_164:
        /*002c*/ 	.word	0x00000000
        /*0030*/ 	.short	0x0003
        /*0032*/ 	.short	0x0018
        /*0034*/ 	.byte	0x00, 0xf0, 0x21, 0x00


	//----- nvinfo : EIATTR_KPARAM_INFO
	.align		4
.L_165:
        /*0038*/ 	.byte	0x04, 0x17
        /*003a*/ 	.short	(.L_167 - .L_166)
.L_166:
        /*003c*/ 	.word	0x00000000
        /*0040*/ 	.short	0x0002
        /*0042*/ 	.short	0x0010
        /*0044*/ 	.byte	0x00, 0xf5, 0x21, 0x00


	//----- nvinfo : EIATTR_KPARAM_INFO
	.align		4
.L_167:
        /*0048*/ 	.byte	0x04, 0x17
        /*004a*/ 	.short	(.L_169 - .L_168)
.L_168:
        /*004c*/ 	.word	0x00000000
        /*0050*/ 	.short	0x0001
        /*0052*/ 	.short	0x0008
        /*0054*/ 	.byte	0x00, 0xf0, 0x21, 0x00


	//----- nvinfo : EIATTR_KPARAM_INFO
	.align		4
.L_169:
        /*0058*/ 	.byte	0x04, 0x17
        /*005a*/ 	.short	(.L_171 - .L_170)
.L_170:
        /*005c*/ 	.word	0x00000000
        /*0060*/ 	.short	0x0000
        /*0062*/ 	.short	0x0000
        /*0064*/ 	.byte	0x00, 0xf5, 0x21, 0x00


	//----- nvinfo : EIATTR_SPARSE_MMA_MASK
	.align		4
.L_171:
        /*0068*/ 	.byte	0x03, 0x50
        /*006a*/ 	.short	0x0000


	//----- nvinfo : EIATTR_MAXREG_COUNT
	.align		4
        /*006c*/ 	.byte	0x03, 0x1b
        /*006e*/ 	.short	0x00ff


	//----- nvinfo : EIATTR_MERCURY_ISA_VERSION
	.align		4
        /*0070*/ 	.byte	0x03, 0x5f
        /*0072*/ 	.short	0x0101


	//----- nvinfo : EIATTR_VRC_CTA_INIT_COUNT
	.align		4
        /*0074*/ 	.byte	0x02, 0x4a
	.zero		1
	.zero		1


	//----- nvinfo : EIATTR_EXIT_INSTR_OFFSETS
	.align		4
        /*0078*/ 	.byte	0x04, 0x1c
        /*007a*/ 	.short	(.L_173 - .L_172)


	//   ....[0]....
.L_172:
        /*007c*/ 	.word	0x000000c0


	//   ....[1]....
        /*0080*/ 	.word	0x000001e0


	//----- nvinfo : EIATTR_CBANK_PARAM_SIZE
	.align		4
.L_173:
        /*0084*/ 	.byte	0x03, 0x19
        /*0086*/ 	.short	0x0028


	//----- nvinfo : EIATTR_PARAM_CBANK
	.align		4
        /*0088*/ 	.byte	0x04, 0x0a
        /*008a*/ 	.short	(.L_175 - .L_174)
	.align		4
.L_174:
        /*008c*/ 	.word	index@(.nv.constant0.NV12ToGrayScale)
        /*0090*/ 	.short	0x0380
        /*0092*/ 	.short	0x0028


	//----- nvinfo : EIATTR_SW_WAR
	.align		4
.L_175:
        /*0094*/ 	.byte	0x04, 0x36
        /*0096*/ 	.short	(.L_177 - .L_176)
.L_176:
        /*0098*/ 	.word	0x00000008
.L_177:


//--------------------- .nv.callgraph             --------------------------
	.section	.nv.callgraph,"",@"SHT_CUDA_CALLGRAPH"
	.align	4
	.sectionentsize	8
	.align		4
        /*0000*/ 	.word	0x00000000
	.align		4
        /*0004*/ 	.word	0xffffffff
	.align		4
        /*0008*/ 	.word	0x00000000
	.align		4
        /*000c*/ 	.word	0xfffffffe
	.align		4
        /*0010*/ 	.word	0x00000000
	.align		4
        /*0014*/ 	.word	0xfffffffd
	.align		4
        /*0018*/ 	.word	0x00000000
	.align		4
        /*001c*/ 	.word	0xfffffffc


//--------------------- .text.Luminance           --------------------------
	.section	.text.Luminance,"ax",@progbits
	.align	128
        .global         Luminance
        .type           Luminance,@function
        .size           Luminance,(.L_x_48 - Luminance)
        .other          Luminance,@"STO_CUDA_ENTRY STV_DEFAULT"
Luminance:
.text.Luminance:
[----:B------:R-:W-:Y:S01]  /*0000*/  LDC R1, c[0x0][0x37c] ;  /* 0x0000df00ff017b82 */ /* 0x000fe20000000800 */
[----:B------:R-:W0:Y:S01]  /*0010*/  LDCU.128 UR4, c[0x0][0x390] ;  /* 0x00007200ff0477ac */ /* 0x000e220008000c00 */
[----:B------:R-:W-:Y:S01]  /*0020*/  IMAD.MOV.U32 R0, RZ, RZ, RZ ;  /* 0x000000ffff007224 */ /* 0x000fe200078e00ff */
[----:B------:R-:W-:Y:S01]  /*0030*/  CS2R R2, SRZ ;  /* 0x0000000000027805 */ /* 0x000fe2000001ff00 */
[----:B------:R-:W-:Y:S01]  /*0040*/  IMAD.MOV.U32 R4, RZ, RZ, RZ ;  /* 0x000000ffff047224 */ /* 0x000fe200078e00ff */
[----:B------:R-:W1:Y:S01]  /*0050*/  LDCU.64 UR8, c[0x0][0x358] ;  /* 0x00006b00ff0877ac */ /* 0x000e620008000a00 */
[----:B0-----:R-:W-:-:S04]  /*0060*/  UISETP.GE.AND UP0, UPT, UR7, UR6, UPT ;  /* 0x000000060700728c */ /* 0x001fc8000bf06270 */
[----:B------:R-:W-:-:S09]  /*0070*/  UISETP.GT.OR UP0, UPT, UR4, UR5, !UP0 ;  /* 0x000000050400728c */ /* 0x000fd2000c704670 */
[----:B-1----:R-:W-:Y:S05]  /*0080*/  BRA.U UP0, `(.L_x_0) ;  /* 0x0000001500bc7547 */ /* 0x002fea000b800000 */
[----:B------:R-:W0:Y:S01]  /*0090*/  LDC R5, c[0x0][0x390] ;  /* 0x0000e400ff057b82 */ /* 0x000e220000000800 */
[----:B------:R-:W-:Y:S01]  /*00a0*/  UIADD3 UR4, UPT, UPT, UR7, -UR6, URZ ;  /* 0x8000000607047290 */ /* 0x000fe2000fffe0ff */
[----:B------:R-:W-:Y:S01]  /*00b0*/  HFMA2 R4, -RZ, RZ, 0, 0 ;  /* 0x00000000ff047431 */ /* 0x000fe200000001ff */
[----:B------:R-:W-:Y:S01]  /*00c0*/  CS2R R2, SRZ ;  /* 0x0000000000027805 */ /* 0x000fe2000001ff00 */
[----:B------:R-:W-:Y:S01]  /*00d0*/  IMAD.MOV.U32 R0, RZ, RZ, RZ ;  /* 0x000000ffff007224 */ /* 0x000fe200078e00ff */
[----:B------:R-:W-:Y:S02]  /*00e0*/  UIADD3 UR5, UPT, UPT, UR4, 0x1, URZ ;  /* 0x0000000104057890 */ /* 0x000fe4000fffe0ff */
[----:B------:R-:W-:Y:S02]  /*00f0*/  ULOP3.LUT UR7, UR6, 0x1, URZ, 0xc0, !UPT ;  /* 0x0000000106077892 */ /* 0x000fe4000f8ec0ff */
[----:B------:R-:W-:Y:S02]  /*0100*/  ULOP3.LUT UR5, UR5, 0x7, URZ, 0xc0, !UPT ;  /* 0x0000000705057892 */ /* 0x000fe4000f8ec0ff */
[----:B------:R-:W-:-:S02]  /*0110*/  UIADD3 UR6, UPT, UPT, UR6, 0x3, URZ ;  /* 0x0000000306067890 */ /* 0x000fc4000fffe0ff */
[----:B------:R-:W-:-:S04]  /*0120*/  UIADD3 UR5, UPT, UPT, UR5, -0x1, URZ ;  /* 0xffffffff05057890 */ /* 0x000fc8000fffe0ff */
[----:B------:R-:W-:-:S11]  /*0130*/  UISETP.GE.U32.AND UP0, UPT, UR5, 0x3, UPT ;  /* 0x000000030500788c */ /* 0x000fd6000bf06070 */
.L_x_6:
[----:B-1----:R-:W1:Y:S01]  /*0140*/  LDC R7, c[0x0][0x398] ;  /* 0x0000e600ff077b82 */ /* 0x002e620000000800 */
[----:B------:R-:W-:Y:S01]  /*0150*/  UISETP.GE.U32.AND UP1, UPT, UR4, 0x7, UPT ;  /* 0x000000070400788c */ /* 0x000fe2000bf26070 */
[----:B0-----:R-:W-:-:S08]  /*0160*/  SHF.R.S32.HI R6, RZ, 0x1f, R5 ;  /* 0x0000001fff067819 */ /* 0x001fd00000011405 */
[----:B------:R-:W-:Y:S05]  /*0170*/  BRA.U !UP1, `(.L_x_1) ;  /* 0x0000000909dc7547 */ /* 0x000fea000b800000 */
[----:B------:R-:W-:Y:S01]  /*0180*/  UIADD3 UR5, UPT, UPT, UR4, 0x1, URZ ;  /* 0x0000000104057890 */ /* 0x000fe2000fffe0ff */
[----:B------:R-:W-:Y:S01]  /*0190*/  ISETP.NE.AND P0, PT, RZ, UR7, PT ;  /* 0x00000007ff007c0c */ /* 0x000fe2000bf05270 */
[----:B-1----:R-:W-:Y:S02]  /*01a0*/  IMAD.U32 R7, RZ, RZ, UR6 ;  /* 0x00000006ff077e24 */ /* 0x002fe4000f8e00ff */
[----:B------:R-:W-:-:S04]  /*01b0*/  ULOP3.LUT UR5, UR5, 0xfffffff8, URZ, 0xc0, !UPT ;  /* 0xfffffff805057892 */ /* 0x000fc8000f8ec0ff */
[----:B------:R-:W-:-:S12]  /*01c0*/  UIADD3 UR5, UPT, UPT, -UR5, URZ, URZ ;  /* 0x000000ff05057290 */ /* 0x000fd8000fffe1ff */
.L_x_2:
[----:B------:R-:W0:Y:S01]  /*01d0*/  LDC.64 R22, c[0x0][0x388] ;  /* 0x0000e200ff167b82 */ /* 0x000e220000000a00 */
[----:B------:R-:W-:Y:S01]  /*01e0*/  IADD3 R16, PT, PT, R7, -0x3, RZ ;  /* 0xfffffffd07107810 */ /* 0x000fe20007ffe0ff */
[----:B------:R-:W-:Y:S01]  /*01f0*/  @P0 IMAD.MOV.U32 R12, RZ, RZ, R5 ;  /* 0x000000ffff0c0224 */ /* 0x000fe200078e0005 */
[----:B------:R-:W-:Y:S02]  /*0200*/  @P0 MOV R13, R6 ;  /* 0x00000006000d0202 */ /* 0x000fe40000000f00 */
[--C-:B------:R-:W-:Y:S02]  /*0210*/  SHF.R.S32.HI R10, RZ, 0x1f, R16.reuse ;  /* 0x0000001fff0a7819 */ /* 0x100fe40000011410 */
[----:B------:R-:W-:Y:S01]  /*0220*/  SHF.R.S32.HI R18, RZ, 0x1f, R16 ;  /* 0x0000001fff127819 */ /* 0x000fe20000011410 */
[----:B------:R-:W1:Y:S01]  /*0230*/  LDC.64 R8, c[0x0][0x380] ;  /* 0x0000e000ff087b82 */ /* 0x000e620000000a00 */
[----:B0-----:R-:W-:-:S04]  /*0240*/  @P0 IMAD.MOV.U32 R19, RZ, RZ, R22 ;  /* 0x000000ffff130224 */ /* 0x001fc800078e0016 */
[-C--:B------:R-:W-:Y:S02]  /*0250*/  @P0 IMAD R10, R10, R19.reuse, RZ ;  /* 0x000000130a0a0224 */ /* 0x080fe400078e02ff */
[----:B------:R-:W-:Y:S01]  /*0260*/  @P0 IMAD.WIDE.U32 R14, R16, R19, R12 ;  /* 0x00000013100e0225 */ /* 0x000fe200078e000c */
[----:B-1----:R-:W-:-:S03]  /*0270*/  @P0 MOV R20, R9 ;  /* 0x0000000900140202 */ /* 0x002fc60000000f00 */
[----:B------:R-:W-:Y:S02]  /*0280*/  @!P0 IMAD.MOV.U32 R19, RZ, RZ, R22 ;  /* 0x000000ffff138224 */ /* 0x000fe400078e0016 */
[----:B------:R-:W-:Y:S02]  /*0290*/  @P0 IMAD.MOV.U32 R22, RZ, RZ, R8 ;  /* 0x000000ffff160224 */ /* 0x000fe400078e0008 */
[----:B------:R-:W-:Y:S02]  /*02a0*/  @!P0 IMAD.MOV.U32 R12, RZ, RZ, R5 ;  /* 0x000000ffff0c8224 */ /* 0x000fe400078e0005 */
[----:B------:R-:W-:Y:S01]  /*02b0*/  @!P0 IMAD.MOV.U32 R13, RZ, RZ, R6 ;  /* 0x000000ffff0d8224 */ /* 0x000fe200078e0006 */
[----:B------:R-:W-:Y:S01]  /*02c0*/  @P0 IADD3 R14, P1, PT, R14, R22, RZ ;  /* 0x000000160e0e0210 */ /* 0x000fe20007f3e0ff */
[----:B------:R-:W-:Y:S01]  /*02d0*/  @P0 IMAD R17, R16, R23, R10 ;  /* 0x0000001710110224 */ /* 0x000fe200078e020a */
[----:B------:R-:W-:Y:S01]  /*02e0*/  @!P0 MOV R22, R8 ;  /* 0x0000000800168202 */ /* 0x000fe20000000f00 */
[----:B------:R-:W-:-:S02]  /*02f0*/  @!P0 IMAD R18, R18, R19, RZ ;  /* 0x0000001312128224 */ /* 0x000fc400078e02ff */
[----:B------:R-:W-:Y:S01]  /*0300*/  @!P0 IMAD.WIDE.U32 R10, R16, R19, R12 ;  /* 0x00000013100a8225 */ /* 0x000fe200078e000c */
[----:B------:R-:W-:-:S03]  /*0310*/  @P0 IADD3.X R15, PT, PT, R20, R15, R17, P1, !PT ;  /* 0x0000000f140f0210 */ /* 0x000fc60000ffe411 */
[----:B------:R-:W-:Y:S01]  /*0320*/  @!P0 IMAD R21, R16, R23, R18 ;  /* 0x0000001710158224 */ /* 0x000fe200078e0212 */
[----:B------:R-:W-:Y:S01]  /*0330*/  @!P0 IADD3 R8, P1, PT, R10, R22, RZ ;  /* 0x000000160a088210 */ /* 0x000fe20007f3e0ff */
[----:B------:R-:W-:Y:S02]  /*0340*/  @!P0 IMAD.MOV.U32 R20, RZ, RZ, R9 ;  /* 0x000000ffff148224 */ /* 0x000fe400078e0009 */
[----:B------:R-:W-:-:S03]  /*0350*/  @P0 IMAD.MOV.U32 R10, RZ, RZ, R14 ;  /* 0x000000ffff0a0224 */ /* 0x000fc600078e000e */
[----:B------:R-:W-:Y:S02]  /*0360*/  @!P0 IADD3.X R9, PT, PT, R20, R11, R21, P1, !PT ;  /* 0x0000000b14098210 */ /* 0x000fe40000ffe415 */
[----:B------:R-:W-:Y:S01]  /*0370*/  @P0 MOV R11, R15 ;  /* 0x0000000f000b0202 */ /* 0x000fe20000000f00 */
[----:B------:R-:W-:Y:S02]  /*0380*/  @!P0 IMAD.MOV.U32 R14, RZ, RZ, R8 ;  /* 0x000000ffff0e8224 */ /* 0x000fe400078e0008 */
[----:B------:R-:W-:Y:S02]  /*0390*/  @!P0 IMAD.MOV.U32 R15, RZ, RZ, R9 ;  /* 0x000000ffff0f8224 */ /* 0x000fe400078e0009 */
[----:B------:R0:W2:Y:S04]  /*03a0*/  @P0 LDG.E.U8 R10, desc[UR8][R10.64] ;  /* 0x000000080a0a0981 */ /* 0x0000a8000c1e1100 */
[----:B------:R-:W3:Y:S01]  /*03b0*/  @!P0 LDG.E.U8 R15, desc[UR8][R14.64] ;  /* 0x000000080e0f8981 */ /* 0x000ee2000c1e1100 */
[----:B------:R-:W-:-:S02]  /*03c0*/  ISETP.NE.AND P1, PT, RZ, UR7, PT ;  /* 0x00000007ff007c0c */ /* 0x000fc4000bf25270 */
[----:B------:R-:W-:-:S04]  /*03d0*/  IADD3 R24, PT, PT, R7, -0x2, RZ ;  /* 0xfffffffe07187810 */ /* 0x000fc80007ffe0ff */
[----:B------:R-:W-:-:S07]  /*03e0*/  SHF.R.S32.HI R18, RZ, 0x1f, R24 ;  /* 0x0000001fff127819 */ /* 0x000fce0000011418 */
[-C--:B------:R-:W-:Y:S02]  /*03f0*/  @!P1 IMAD R16, R18, R19.reuse, RZ ;  /* 0x0000001312109224 */ /* 0x080fe400078e02ff */
[----:B------:R-:W-:-:S04]  /*0400*/  @!P1 IMAD.WIDE.U32 R8, R24, R19, R12 ;  /* 0x0000001318089225 */ /* 0x000fc800078e000c */
[----:B------:R-:W-:Y:S01]  /*0410*/  @!P1 IMAD R17, R24, R23, R16 ;  /* 0x0000001718119224 */ /* 0x000fe200078e0210 */
[----:B------:R-:W-:Y:S01]  /*0420*/  @!P1 IADD3 R16, P2, PT, R8, R22, RZ ;  /* 0x0000001608109210 */ /* 0x000fe20007f5e0ff */
[----:B------:R-:W-:-:S03]  /*0430*/  @P1 IMAD R18, R18, R19, RZ ;  /* 0x0000001312121224 */ /* 0x000fc600078e02ff */
[----:B------:R-:W-:Y:S01]  /*0440*/  @!P1 IADD3.X R17, PT, PT, R20, R9, R17, P2, !PT ;  /* 0x0000000914119210 */ /* 0x000fe200017fe411 */
[----:B------:R-:W-:-:S04]  /*0450*/  @P1 IMAD.WIDE.U32 R8, R24, R19, R12 ;  /* 0x0000001318081225 */ /* 0x000fc800078e000c */
[----:B0-----:R-:W-:Y:S01]  /*0460*/  @P1 IMAD R11, R24, R23, R18 ;  /* 0x00000017180b1224 */ /* 0x001fe200078e0212 */
[----:B------:R-:W-:Y:S01]  /*0470*/  @P1 IADD3 R26, P2, PT, R8, R22, RZ ;  /* 0x00000016081a1210 */ /* 0x000fe20007f5e0ff */
[----:B------:R0:W4:Y:S03]  /*0480*/  @!P1 LDG.E.U8 R16, desc[UR8][R16.64] ;  /* 0x0000000810109981 */ /* 0x000126000c1e1100 */
[----:B------:R-:W-:Y:S02]  /*0490*/  @P1 IADD3.X R27, PT, PT, R20, R9, R11, P2, !PT ;  /* 0x00000009141b1210 */ /* 0x000fe400017fe40b */
[----:B------:R-:W-:-:S03]  /*04a0*/  IADD3 R18, PT, PT, R7, -0x1, RZ ;  /* 0xffffffff07127810 */ /* 0x000fc60007ffe0ff */
[----:B------:R-:W5:Y:S01]  /*04b0*/  @P1 LDG.E.U8 R26, desc[UR8][R26.64] ;  /* 0x000000081a1a1981 */ /* 0x000f62000c1e1100 */
[----:B--2---:R-:W-:Y:S02]  /*04c0*/  @P0 IADD3 R3, P2, PT, R10, R3, RZ ;  /* 0x000000030a030210 */ /* 0x004fe40007f5e0ff */
[----:B---3--:R-:W-:-:S03]  /*04d0*/  @!P0 IADD3 R0, P3, PT, R15, R0, RZ ;  /* 0x000000000f008210 */ /* 0x008fc60007f7e0ff */
[----:B------:R-:W-:Y:S02]  /*04e0*/  @P0 IMAD.X R4, RZ, RZ, R4, P2 ;  /* 0x000000ffff040224 */ /* 0x000fe400010e0604 */
[----:B------:R-:W-:Y:S01]  /*04f0*/  @!P0 IMAD.X R2, RZ, RZ, R2, P3 ;  /* 0x000000ffff028224 */ /* 0x000fe200018e0602 */
[----:B------:R-:W-:-:S13]  /*0500*/  ISETP.NE.AND P0, PT, RZ, UR7, PT ;  /* 0x00000007ff007c0c */ /* 0x000fda000bf05270 */
[----:B------:R-:W-:Y:S01]  /*0510*/  @P0 SHF.R.S32.HI R8, RZ, 0x1f, R18 ;  /* 0x0000001fff080819 */ /* 0x000fe20000011412 */
[----:B------:R-:W-:Y:S01]  /*0520*/  @P0 IMAD.WIDE.U32 R10, R18, R19, R12 ;  /* 0x00000013120a0225 */ /* 0x000fe200078e000c */
[----:B------:R-:W-:-:S03]  /*0530*/  @!P0 SHF.R.S32.HI R24, RZ, 0x1f, R18 ;  /* 0x0000001fff188819 */ /* 0x000fc60000011412 */
[-C--:B------:R-:W-:Y:S01]  /*0540*/  @P0 IMAD R14, R8, R19.reuse, RZ ;  /* 0x00000013080e0224 */ /* 0x080fe200078e02ff */
[----:B------:R-:W-:Y:S01]  /*0550*/  @P0 IADD3 R10, P2, PT, R10, R22, RZ ;  /* 0x000000160a0a0210 */ /* 0x000fe20007f5e0ff */
[----:B------:R-:W-:-:S04]  /*0560*/  @!P0 IMAD.WIDE.U32 R8, R18, R19, R12 ;  /* 0x0000001312088225 */ /* 0x000fc800078e000c */
[----:B------:R-:W-:Y:S02]  /*0570*/  @!P0 IMAD R24, R24, R19, RZ ;  /* 0x0000001318188224 */ /* 0x000fe400078e02ff */
[-C--:B------:R-:W-:Y:S01]  /*0580*/  @P0 IMAD R15, R18, R23.reuse, R14 ;  /* 0x00000017120f0224 */ /* 0x080fe200078e020e */
[----:B------:R-:W-:Y:S01]  /*0590*/  @!P0 IADD3 R14, P3, PT, R8, R22, RZ ;  /* 0x00000016080e8210 */ /* 0x000fe20007f7e0ff */
[----:B0-----:R-:W-:Y:S02]  /*05a0*/  @!P0 IMAD R17, R18, R23, R24 ;  /* 0x0000001712118224 */ /* 0x001fe400078e0218 */
[----:B------:R-:W-:Y:S01]  /*05b0*/  @P0 IMAD.MOV.U32 R8, RZ, RZ, R10 ;  /* 0x000000ffff080224 */ /* 0x000fe200078e000a */
[C---:B------:R-:W-:Y:S02]  /*05c0*/  @P0 IADD3.X R11, PT, PT, R20.reuse, R11, R15, P2, !PT ;  /* 0x0000000b140b0210 */ /* 0x040fe400017fe40f */
[----:B------:R-:W-:-:S03]  /*05d0*/  @!P0 IADD3.X R15, PT, PT, R20, R9, R17, P3, !PT ;  /* 0x00000009140f8210 */ /* 0x000fc60001ffe411 */
[----:B------:R-:W-:-:S05]  /*05e0*/  @P0 IMAD.MOV.U32 R9, RZ, RZ, R11 ;  /* 0x000000ffff090224 */ /* 0x000fca00078e000b */
[----:B------:R0:W2:Y:S01]  /*05f0*/  @P0 LDG.E.U8 R21, desc[UR8][R8.64] ;  /* 0x0000000808150981 */ /* 0x0000a2000c1e1100 */
[----:B------:R-:W-:Y:S01]  /*0600*/  @!P0 IMAD.MOV.U32 R9, RZ, RZ, R15 ;  /* 0x000000ffff098224 */ /* 0x000fe200078e000f */
[----:B------:R-:W-:-:S05]  /*0610*/  @!P0 MOV R8, R14 ;  /* 0x0000000e00088202 */ /* 0x000fca0000000f00 */
[----:B------:R-:W3:Y:S01]  /*0620*/  @!P0 LDG.E.U8 R9, desc[UR8][R8.64] ;  /* 0x0000000808098981 */ /* 0x000ee2000c1e1100 */
[----:B------:R-:W-:Y:S01]  /*0630*/  SHF.R.S32.HI R14, RZ, 0x1f, R7 ;  /* 0x0000001fff0e7819 */ /* 0x000fe20000011407 */
[----:B------:R-:W-:-:S04]  /*0640*/  @!P1 IMAD.WIDE.U32 R10, R7, R19, R12 ;  /* 0x00000013070a9225 */ /* 0x000fc800078e000c */
[-C--:B------:R-:W-:Y:S01]  /*0650*/  @!P1 IMAD R18, R14, R19.reuse, RZ ;  /* 0x000000130e129224 */ /* 0x080fe200078e02ff */
[-C--:B------:R-:W-:Y:S01]  /*0660*/  @!P1 IADD3 R10, P2, PT, R10, R22.reuse, RZ ;  /* 0x000000160a0a9210 */ /* 0x080fe20007f5e0ff */
[----:B------:R-:W-:Y:S02]  /*0670*/  @P1 IMAD R24, R14, R19, RZ ;  /* 0x000000130e181224 */ /* 0x000fe400078e02ff */
[C---:B------:R-:W-:Y:S02]  /*0680*/  @!P1 IMAD R17, R7.reuse, R23, R18 ;  /* 0x0000001707119224 */ /* 0x040fe400078e0212 */
[C---:B------:R-:W-:Y:S02]  /*0690*/  VIADD R18, R7.reuse, 0x1 ;  /* 0x0000000107127836 */ /* 0x040fe40000000000 */
[C---:B------:R-:W-:Y:S01]  /*06a0*/  @P1 IMAD.WIDE.U32 R14, R7.reuse, R19, R12 ;  /* 0x00000013070e1225 */ /* 0x040fe200078e000c */
[----:B------:R-:W-:Y:S02]  /*06b0*/  @!P1 IADD3.X R11, PT, PT, R20, R11, R17, P2, !PT ;  /* 0x0000000b140b9210 */ /* 0x000fe400017fe411 */
[----:B0-----:R-:W-:Y:S01]  /*06c0*/  @P0 SHF.R.S32.HI R8, RZ, 0x1f, R18 ;  /* 0x0000001fff080819 */ /* 0x001fe20000011412 */
[----:B------:R-:W-:Y:S01]  /*06d0*/  @P1 IMAD R17, R7, R23, R24 ;  /* 0x0000001707111224 */ /* 0x000fe200078e0218 */
[----:B------:R-:W-:Y:S01]  /*06e0*/  @P1 IADD3 R14, P2, PT, R14, R22, RZ ;  /* 0x000000160e0e1210 */ /* 0x000fe20007f5e0ff */
[----:B------:R-:W-:Y:S01]  /*06f0*/  @P0 IMAD.WIDE.U32 R28, R18, R19, R12 ;  /* 0x00000013121c0225 */ /* 0x000fe200078e000c */
[----:B------:R-:W-:-:S02]  /*0700*/  @!P0 SHF.R.S32.HI R24, RZ, 0x1f, R18 ;  /* 0x0000001fff188819 */ /* 0x000fc40000011412 */
[----:B------:R-:W-:Y:S01]  /*0710*/  @P1 IADD3.X R15, PT, PT, R20, R15, R17, P2, !PT ;  /* 0x0000000f140f1210 */ /* 0x000fe200017fe411 */
[-C--:B------:R-:W-:Y:S01]  /*0720*/  @P0 IMAD R8, R8, R19.reuse, RZ ;  /* 0x0000001308080224 */ /* 0x080fe200078e02ff */
[-C--:B------:R-:W-:Y:S01]  /*0730*/  @P0 IADD3 R17, P2, PT, R28, R22.reuse, RZ ;  /* 0x000000161c110210 */ /* 0x080fe20007f5e0ff */
[----:B------:R-:W-:Y:S02]  /*0740*/  @!P0 IMAD R24, R24, R19, RZ ;  /* 0x0000001318188224 */ /* 0x000fe400078e02ff */
[CC--:B------:R-:W-:Y:S02]  /*0750*/  @P0 IMAD R25, R18.reuse, R23.reuse, R8 ;  /* 0x0000001712190224 */ /* 0x0c0fe400078e0208 */
[----:B------:R0:W2:Y:S01]  /*0760*/  @!P1 LDG.E.U8 R8, desc[UR8][R10.64] ;  /* 0x000000080a089981 */ /* 0x0000a2000c1e1100 */
[----:B------:R-:W-:Y:S02]  /*0770*/  @!P0 IMAD R27, R18, R23, R24 ;  /* 0x00000017121b8224 */ /* 0x000fe400078e0218 */
[----:B------:R-:W-:Y:S01]  /*0780*/  @P0 IADD3.X R28, PT, PT, R20, R29, R25, P2, !PT ;  /* 0x0000001d141c0210 */ /* 0x000fe200017fe419 */
[----:B0-----:R-:W-:Y:S01]  /*0790*/  @!P0 IMAD.WIDE.U32 R10, R18, R19, R12 ;  /* 0x00000013120a8225 */ /* 0x001fe200078e000c */
[----:B------:R-:W-:Y:S01]  /*07a0*/  IADD3 R24, PT, PT, R7, 0x2, RZ ;  /* 0x0000000207187810 */ /* 0x000fe20007ffe0ff */
[----:B------:R0:W2:Y:S01]  /*07b0*/  @P1 LDG.E.U8 R18, desc[UR8][R14.64] ;  /* 0x000000080e121981 */ /* 0x0000a2000c1e1100 */
[----:B------:R-:W-:-:S04]  /*07c0*/  @!P0 IADD3 R25, P2, PT, R10, R22, RZ ;  /* 0x000000160a198210 */ /* 0x000fc80007f5e0ff */
[----:B------:R-:W-:Y:S01]  /*07d0*/  @!P0 IADD3.X R27, PT, PT, R20, R11, R27, P2, !PT ;  /* 0x0000000b141b8210 */ /* 0x000fe200017fe41b */
[----:B------:R-:W-:Y:S02]  /*07e0*/  @P0 IMAD.MOV.U32 R11, RZ, RZ, R28 ;  /* 0x000000ffff0b0224 */ /* 0x000fe400078e001c */
[----:B------:R-:W-:Y:S01]  /*07f0*/  @P0 IMAD.MOV.U32 R10, RZ, RZ, R17 ;  /* 0x000000ffff0a0224 */ /* 0x000fe200078e0011 */
[----:B0-----:R-:W-:Y:S01]  /*0800*/  @!P0 MOV R14, R25 ;  /* 0x00000019000e8202 */ /* 0x001fe20000000f00 */
[----:B------:R-:W-:Y:S01]  /*0810*/  @!P0 IMAD.MOV.U32 R15, RZ, RZ, R27 ;  /* 0x000000ffff0f8224 */ /* 0x000fe200078e001b */
[----:B------:R-:W-:Y:S02]  /*0820*/  SHF.R.S32.HI R17, RZ, 0x1f, R24 ;  /* 0x0000001fff117819 */ /* 0x000fe40000011418 */
[----:B------:R-:W2:Y:S01]  /*0830*/  @P0 LDG.E.U8 R11, desc[UR8][R10.64] ;  /* 0x000000080a0b0981 */ /* 0x000ea2000c1e1100 */
[----:B----4-:R-:W-:Y:S02]  /*0840*/  @!P1 IADD3 R3, P3, PT, R16, R3, RZ ;  /* 0x0000000310039210 */ /* 0x010fe40007f7e0ff */
[----:B------:R-:W-:Y:S01]  /*0850*/  @!P1 IMAD R16, R17, R19, RZ ;  /* 0x0000001311109224 */ /* 0x000fe200078e02ff */
[----:B------:R0:W4:Y:S03]  /*0860*/  @!P0 LDG.E.U8 R10, desc[UR8][R14.64] ;  /* 0x000000080e0a8981 */ /* 0x000126000c1e1100 */
[----:B------:R-:W-:-:S02]  /*0870*/  @!P1 IMAD R25, R24, R23, R16 ;  /* 0x0000001718199224 */ /* 0x000fc400078e0210 */
[----:B0-----:R-:W-:-:S03]  /*0880*/  @!P1 IMAD.WIDE.U32 R14, R24, R19, R12 ;  /* 0x00000013180e9225 */ /* 0x001fc600078e000c */
[----:B------:R-:W-:Y:S01]  /*0890*/  @!P1 IADD3 R14, P2, PT, R14, R22, RZ ;  /* 0x000000160e0e9210 */ /* 0x000fe20007f5e0ff */
[----:B------:R-:W-:-:S03]  /*08a0*/  VIADD R28, R7, 0x3 ;  /* 0x00000003071c7836 */ /* 0x000fc60000000000 */
[----:B------:R-:W-:Y:S01]  /*08b0*/  @!P1 IADD3.X R15, PT, PT, R20, R15, R25, P2, !PT ;  /* 0x0000000f140f9210 */ /* 0x000fe200017fe419 */
[-C--:B------:R-:W-:Y:S02]  /*08c0*/  @P1 IMAD R25, R17, R19.reuse, RZ ;  /* 0x0000001311191224 */ /* 0x080fe400078e02ff */
[----:B------:R-:W-:Y:S01]  /*08d0*/  @P1 IMAD.WIDE.U32 R16, R24, R19, R12 ;  /* 0x0000001318101225 */ /* 0x000fe200078e000c */
[----:B------:R-:W-:-:S03]  /*08e0*/  @P0 SHF.R.S32.HI R27, RZ, 0x1f, R28 ;  /* 0x0000001fff1b0819 */ /* 0x000fc6000001141c */
[----:B------:R-:W-:Y:S01]  /*08f0*/  @P1 IMAD R25, R24, R23, R25 ;  /* 0x0000001718191224 */ /* 0x000fe200078e0219 */
[----:B------:R-:W-:Y:S01]  /*0900*/  @P1 IADD3 R16, P2, PT, R16, R22, RZ ;  /* 0x0000001610101210 */ /* 0x000fe20007f5e0ff */
[----:B------:R0:W4:Y:S01]  /*0910*/  @!P1 LDG.E.U8 R24, desc[UR8][R14.64] ;  /* 0x000000080e189981 */ /* 0x000122000c1e1100 */
[----:B------:R-:W-:Y:S02]  /*0920*/  @P0 IMAD R27, R27, R19, RZ ;  /* 0x000000131b1b0224 */ /* 0x000fe400078e02ff */
[----:B------:R-:W-:Y:S02]  /*0930*/  @P1 IADD3.X R17, PT, PT, R20, R17, R25, P2, !PT ;  /* 0x0000001114111210 */ /* 0x000fe400017fe419 */
[----:B-----5:R-:W-:Y:S01]  /*0940*/  @P1 IADD3 R0, P4, PT, R26, R0, RZ ;  /* 0x000000001a001210 */ /* 0x020fe20007f9e0ff */
[C---:B------:R-:W-:Y:S02]  /*0950*/  @P0 IMAD R27, R28.reuse, R23, R27 ;  /* 0x000000171c1b0224 */ /* 0x040fe400078e021b */
[----:B0-----:R-:W-:Y:S01]  /*0960*/  @P0 IMAD.WIDE.U32 R14, R28, R19, R12 ;  /* 0x000000131c0e0225 */ /* 0x001fe200078e000c */
[----:B------:R0:W5:Y:S01]  /*0970*/  @P1 LDG.E.U8 R25, desc[UR8][R16.64] ;  /* 0x0000000810191981 */ /* 0x000162000c1e1100 */
[----:B------:R-:W-:-:S02]  /*0980*/  @!P0 SHF.R.S32.HI R26, RZ, 0x1f, R28 ;  /* 0x0000001fff1a8819 */ /* 0x000fc4000001141c */
[----:B0-----:R-:W-:-:S03]  /*0990*/  @P0 IADD3 R16, P2, PT, R14, R22, RZ ;  /* 0x000000160e100210 */ /* 0x001fc60007f5e0ff */
[----:B------:R-:W-:Y:S01]  /*09a0*/  @!P0 IMAD R26, R26, R19, RZ ;  /* 0x000000131a1a8224 */ /* 0x000fe200078e02ff */
[----:B------:R-:W-:Y:S01]  /*09b0*/  @P0 IADD3.X R17, PT, PT, R20, R15, R27, P2, !PT ;  /* 0x0000000f14110210 */ /* 0x000fe200017fe41b */
[----:B------:R-:W-:-:S04]  /*09c0*/  @!P0 IMAD.WIDE.U32 R14, R28, R19, R12 ;  /* 0x000000131c0e8225 */ /* 0x000fc800078e000c */
[----:B------:R-:W-:Y:S01]  /*09d0*/  @!P0 IMAD R27, R28, R23, R26 ;  /* 0x000000171c1b8224 */ /* 0x000fe200078e021a */
[----:B------:R0:W5:Y:S01]  /*09e0*/  @P0 LDG.E.U8 R16, desc[UR8][R16.64] ;  /* 0x0000000810100981 */ /* 0x000162000c1e1100 */
[----:B------:R-:W-:-:S04]  /*09f0*/  @!P0 IADD3 R14, P2, PT, R14, R22, RZ ;  /* 0x000000160e0e8210 */ /* 0x000fc80007f5e0ff */
[----:B------:R-:W-:Y:S02]  /*0a00*/  @!P0 IADD3.X R15, PT, PT, R20, R15, R27, P2, !PT ;  /* 0x0000000f140f8210 */ /* 0x000fe400017fe41b */
[----:B0-----:R-:W-:-:S03]  /*0a10*/  IADD3 R17, PT, PT, R7, 0x4, RZ ;  /* 0x0000000407117810 */ /* 0x001fc60007ffe0ff */
[----:B------:R0:W5:Y:S01]  /*0a20*/  @!P0 LDG.E.U8 R26, desc[UR8][R14.64] ;  /* 0x000000080e1a8981 */ /* 0x000162000c1e1100 */
[----:B------:R-:W-:Y:S01]  /*0a30*/  SHF.R.S32.HI R28, RZ, 0x1f, R17 ;  /* 0x0000001fff1c7819 */ /* 0x000fe20000011411 */
[----:B0-----:R-:W-:-:S04]  /*0a40*/  @!P1 IMAD.WIDE.U32 R14, R17, R19, R12 ;  /* 0x00000013110e9225 */ /* 0x001fc800078e000c */
[-C--:B------:R-:W-:Y:S01]  /*0a50*/  @P1 IMAD.WIDE.U32 R12, R17, R19.reuse, R12 ;  /* 0x00000013110c1225 */ /* 0x080fe200078e000c */
[----:B------:R-:W-:Y:S02]  /*0a60*/  @!P1 IADD3 R14, P2, PT, R14, R22, RZ ;  /* 0x000000160e0e9210 */ /* 0x000fe40007f5e0ff */
[----:B---3--:R-:W-:Y:S01]  /*0a70*/  @!P0 IADD3 R0, P6, PT, R9, R0, RZ ;  /* 0x0000000009008210 */ /* 0x008fe20007fde0ff */
[CC--:B------:R-:W-:Y:S02]  /*0a80*/  @!P1 IMAD R9, R28.reuse, R19.reuse, RZ ;  /* 0x000000131c099224 */ /* 0x0c0fe400078e02ff */
[----:B------:R-:W-:Y:S02]  /*0a90*/  @P1 IMAD R28, R28, R19, RZ ;  /* 0x000000131c1c1224 */ /* 0x000fe400078e02ff */
[CC--:B------:R-:W-:Y:S02]  /*0aa0*/  @!P1 IMAD R9, R17.reuse, R23.reuse, R9 ;  /* 0x0000001711099224 */ /* 0x0c0fe400078e0209 */
[----:B------:R-:W-:-:S03]  /*0ab0*/  @P1 IMAD R17, R17, R23, R28 ;  /* 0x0000001711111224 */ /* 0x000fc600078e021c */
[----:B------:R-:W-:Y:S02]  /*0ac0*/  @!P1 IADD3.X R15, PT, PT, R20, R15, R9, P2, !PT ;  /* 0x0000000f140f9210 */ /* 0x000fe400017fe409 */
[----:B------:R-:W-:-:S03]  /*0ad0*/  @P1 IADD3 R22, P2, PT, R12, R22, RZ ;  /* 0x000000160c161210 */ /* 0x000fc60007f5e0ff */
[----:B------:R-:W3:Y:S01]  /*0ae0*/  @!P1 LDG.E.U8 R14, desc[UR8][R14.64] ;  /* 0x000000080e0e9981 */ /* 0x000ee2000c1e1100 */
[----:B------:R-:W-:-:S06]  /*0af0*/  @P1 IADD3.X R23, PT, PT, R20, R13, R17, P2, !PT ;  /* 0x0000000d14171210 */ /* 0x000fcc00017fe411 */
[----:B------:R-:W3:Y:S01]  /*0b00*/  @P1 LDG.E.U8 R23, desc[UR8][R22.64] ;  /* 0x0000000816171981 */ /* 0x000ee2000c1e1100 */
[----:B------:R-:W-:Y:S01]  /*0b10*/  @!P1 IMAD.X R4, RZ, RZ, R4, P3 ;  /* 0x000000ffff049224 */ /* 0x000fe200018e0604 */
[----:B--2---:R-:W-:Y:S01]  /*0b20*/  @P0 IADD3 R3, P5, PT, R21, R3, RZ ;  /* 0x0000000315030210 */ /* 0x004fe20007fbe0ff */
[----:B------:R-:W-:-:S03]  /*0b30*/  @P1 IMAD.X R2, RZ, RZ, R2, P4 ;  /* 0x000000ffff021224 */ /* 0x000fc600020e0602 */
[----:B------:R-:W-:Y:S01]  /*0b40*/  @P0 IADD3.X R4, PT, PT, RZ, R4, RZ, P5, !PT ;  /* 0x00000004ff040210 */ /* 0x000fe20002ffe4ff */
[----:B------:R-:W-:Y:S01]  /*0b50*/  @!P0 IMAD.X R2, RZ, RZ, R2, P6 ;  /* 0x000000ffff028224 */ /* 0x000fe200030e0602 */
[----:B------:R-:W-:Y:S01]  /*0b60*/  @!P1 IADD3 R3, P2, PT, R8, R3, RZ ;  /* 0x0000000308039210 */ /* 0x000fe20007f5e0ff */
[----:B------:R-:W-:-:S04]  /*0b70*/  UIADD3 UR5, UPT, UPT, UR5, 0x8, URZ ;  /* 0x0000000805057890 */ /* 0x000fc8000fffe0ff */
[----:B------:R-:W-:Y:S01]  /*0b80*/  @!P1 IMAD.X R4, RZ, RZ, R4, P2 ;  /* 0x000000ffff049224 */ /* 0x000fe200010e0604 */
[----:B------:R-:W-:-:S04]  /*0b90*/  @P1 IADD3 R0, P3, PT, R18, R0, RZ ;  /* 0x0000000012001210 */ /* 0x000fc80007f7e0ff */
[----:B------:R-:W-:Y:S01]  /*0ba0*/  @P1 IADD3.X R2, PT, PT, RZ, R2, RZ, P3, !PT ;  /* 0x00000002ff021210 */ /* 0x000fe20001ffe4ff */
[----:B------:R-:W-:Y:S01]  /*0bb0*/  UISETP.NE.AND UP1, UPT, UR5, URZ, UPT ;  /* 0x000000ff0500728c */ /* 0x000fe2000bf25270 */
[----:B------:R-:W-:-:S05]  /*0bc0*/  @P0 IADD3 R3, P4, PT, R11, R3, RZ ;  /* 0x000000030b030210 */ /* 0x000fca0007f9e0ff */
[----:B------:R-:W-:Y:S01]  /*0bd0*/  @P0 IMAD.X R4, RZ, RZ, R4, P4 ;  /* 0x000000ffff040224 */ /* 0x000fe200020e0604 */
[----:B----4-:R-:W-:-:S05]  /*0be0*/  @!P0 IADD3 R0, P5, PT, R10, R0, RZ ;  /* 0x000000000a008210 */ /* 0x010fca0007fbe0ff */
[----:B------:R-:W-:Y:S02]  /*0bf0*/  @!P0 IMAD.X R2, RZ, RZ, R2, P5 ;  /* 0x000000ffff028224 */ /* 0x000fe400028e0602 */
[----:B------:R-:W-:Y:S01]  /*0c00*/  VIADD R7, R7, 0x8 ;  /* 0x0000000807077836 */ /* 0x000fe20000000000 */
[----:B------:R-:W-:-:S04]  /*0c10*/  @!P1 IADD3 R3, P6, PT, R24, R3, RZ ;  /* 0x0000000318039210 */ /* 0x000fc80007fde0ff */
[----:B------:R-:W-:Y:S02]  /*0c20*/  @!P1 IADD3.X R4, PT, PT, RZ, R4, RZ, P6, !PT ;  /* 0x00000004ff049210 */ /* 0x000fe400037fe4ff */
[----:B-----5:R-:W-:-:S05]  /*0c30*/  @P1 IADD3 R0, P2, PT, R25, R0, RZ ;  /* 0x0000000019001210 */ /* 0x020fca0007f5e0ff */
[----:B------:R-:W-:Y:S01]  /*0c40*/  @P1 IMAD.X R2, RZ, RZ, R2, P2 ;  /* 0x000000ffff021224 */ /* 0x000fe200010e0602 */
[----:B------:R-:W-:-:S05]  /*0c50*/  @P0 IADD3 R3, P3, PT, R16, R3, RZ ;  /* 0x0000000310030210 */ /* 0x000fca0007f7e0ff */
[----:B------:R-:W-:Y:S01]  /*0c60*/  @P0 IMAD.X R4, RZ, RZ, R4, P3 ;  /* 0x000000ffff040224 */ /* 0x000fe200018e0604 */
[----:B------:R-:W-:-:S04]  /*0c70*/  @!P0 IADD3 R0, P4, PT, R26, R0, RZ ;  /* 0x000000001a008210 */ /* 0x000fc80007f9e0ff */
[----:B------:R-:W-:Y:S02]  /*0c80*/  @!P0 IADD3.X R2, PT, PT, RZ, R2, RZ, P4, !PT ;  /* 0x00000002ff028210 */ /* 0x000fe400027fe4ff */
[----:B---3--:R-:W-:Y:S02]  /*0c90*/  @!P1 IADD3 R3, P5, PT, R14, R3, RZ ;  /* 0x000000030e039210 */ /* 0x008fe40007fbe0ff */
[----:B------:R-:W-:-:S03]  /*0ca0*/  @P1 IADD3 R0, P2, PT, R23, R0, RZ ;  /* 0x0000000017001210 */ /* 0x000fc60007f5e0ff */
[----:B------:R-:W-:Y:S01]  /*0cb0*/  @!P1 IMAD.X R4, RZ, RZ, R4, P5 ;  /* 0x000000ffff049224 */ /* 0x000fe200028e0604 */
[----:B------:R-:W-:Y:S01]  /*0cc0*/  @P1 IADD3.X R2, PT, PT, RZ, R2, RZ, P2, !PT ;  /* 0x00000002ff021210 */ /* 0x000fe200017fe4ff */
[----:B------:R-:W-:Y:S08]  /*0cd0*/  BRA.U UP1, `(.L_x_2) ;  /* 0xfffffff5013c7547 */ /* 0x000ff0000b83ffff */
[----:B------:R-:W-:-:S07]  /*0ce0*/  VIADD R7, R7, 0xfffffffd ;  /* 0xfffffffd07077836 */ /* 0x000fce0000000000 */
.L_x_1:
[----:B------:R-:W-:-:S04]  /*0cf0*/  UIADD3 UR5, UPT, UPT, UR4, 0x1, URZ ;  /* 0x0000000104057890 */ /* 0x000fc8000fffe0ff */
[----:B------:R-:W-:-:S04]  /*0d00*/  ULOP3.LUT UR10, UR5, 0x7, URZ, 0xc0, !UPT ;  /* 0x00000007050a7892 */ /* 0x000fc8000f8ec0ff */
[----:B------:R-:W-:-:S09]  /*0d10*/  UISETP.NE.AND UP1, UPT, UR10, URZ, UPT ;  /* 0x000000ff0a00728c */ /* 0x000fd2000bf25270 */
[----:B------:R-:W-:Y:S05]  /*0d20*/  BRA.U !UP1, `(.L_x_3) ;  /* 0x0000000909847547 */ /* 0x000fea000b800000 */
[----:B------:R-:W-:-:S04]  /*0d30*/  ULOP3.LUT UR10, UR5, 0x3, URZ, 0xc0, !UPT ;  /* 0x00000003050a7892 */ /* 0x000fc8000f8ec0ff */
[----:B------:R-:W-:Y:S01]  /*0d40*/  UISETP.NE.AND UP1, UPT, UR10, URZ, UPT ;  /* 0x000000ff0a00728c */ /* 0x000fe2000bf25270 */
[----:B------:R-:W-:Y:S10]  /*0d50*/  BRA.U !UP0, `(.L_x_4) ;  /* 0x0000000508647547 */ /* 0x000ff4000b800000 */
[----:B------:R-:W0:Y:S01]  /*0d60*/  LDC.64 R14, c[0x0][0x388] ;  /* 0x0000e200ff0e7b82 */ /* 0x000e220000000a00 */
[C---:B-1----:R-:W-:Y:S01]  /*0d70*/  LOP3.LUT P4, R21, R7.reuse, 0x1, RZ, 0xc0, !PT ;  /* 0x0000000107157812 */ /* 0x042fe2000788c0ff */
[----:B------:R-:W-:Y:S01]  /*0d80*/  VIADD R20, R7, 0x1 ;  /* 0x0000000107147836 */ /* 0x000fe20000000000 */
[----:B------:R-:W-:Y:S02]  /*0d90*/  SHF.R.S32.HI R27, RZ, 0x1f, R7 ;  /* 0x0000001fff1b7819 */ /* 0x000fe40000011407 */
[----:B------:R-:W-:Y:S02]  /*0da0*/  ISETP.NE.AND P0, PT, R21, RZ, PT ;  /* 0x000000ff1500720c */ /* 0x000fe40003f05270 */
[----:B------:R-:W-:Y:S01]  /*0db0*/  SHF.R.S32.HI R25, RZ, 0x1f, R20 ;  /* 0x0000001fff197819 */ /* 0x000fe20000011414 */
[----:B------:R-:W1:Y:S01]  /*0dc0*/  LDC.64 R12, c[0x0][0x380] ;  /* 0x0000e000ff0c7b82 */ /* 0x000e620000000a00 */
[----:B------:R-:W-:-:S05]  /*0dd0*/  IADD3 R24, PT, PT, R7, 0x2, RZ ;  /* 0x0000000207187810 */ /* 0x000fca0007ffe0ff */
[----:B------:R-:W-:Y:S01]  /*0de0*/  @P4 MOV R10, R5 ;  /* 0x00000005000a4202 */ /* 0x000fe20000000f00 */
[----:B------:R-:W-:Y:S02]  /*0df0*/  @P4 IMAD.MOV.U32 R11, RZ, RZ, R6 ;  /* 0x000000ffff0b4224 */ /* 0x000fe400078e0006 */
[----:B0-----:R-:W-:Y:S02]  /*0e00*/  @P4 IMAD.MOV.U32 R8, RZ, RZ, R14 ;  /* 0x000000ffff084224 */ /* 0x001fe400078e000e */
[----:B------:R-:W-:Y:S02]  /*0e10*/  @P4 IMAD.MOV.U32 R22, RZ, RZ, R15 ;  /* 0x000000ffff164224 */ /* 0x000fe400078e000f */
[-C--:B------:R-:W-:Y:S02]  /*0e20*/  @P4 IMAD R18, R27, R8.reuse, RZ ;  /* 0x000000081b124224 */ /* 0x080fe400078e02ff */
[----:B------:R-:W-:Y:S01]  /*0e30*/  @P4 IMAD.WIDE.U32 R16, R7, R8, R10 ;  /* 0x0000000807104225 */ /* 0x000fe200078e000a */
[----:B------:R-:W-:-:S02]  /*0e40*/  @!P4 MOV R8, R14 ;  /* 0x0000000e0008c202 */ /* 0x000fc40000000f00 */
[----:B-1----:R-:W-:Y:S01]  /*0e50*/  @P4 MOV R9, R12 ;  /* 0x0000000c00094202 */ /* 0x002fe20000000f00 */
[----:B------:R-:W-:Y:S01]  /*0e60*/  @P4 IMAD.MOV.U32 R23, RZ, RZ, R13 ;  /* 0x000000ffff174224 */ /* 0x000fe200078e000d */
[----:B------:R-:W-:Y:S01]  /*0e70*/  @!P4 MOV R11, R6 ;  /* 0x00000006000bc202 */ /* 0x000fe20000000f00 */
[----:B------:R-:W-:Y:S01]  /*0e80*/  @P4 IMAD R19, R7, R22, R18 ;  /* 0x0000001607134224 */ /* 0x000fe200078e0212 */
[----:B------:R-:W-:Y:S01]  /*0e90*/  @P4 IADD3 R18, P1, PT, R16, R9, RZ ;  /* 0x0000000910124210 */ /* 0x000fe20007f3e0ff */
[----:B------:R-:W-:Y:S02]  /*0ea0*/  @!P4 IMAD.MOV.U32 R10, RZ, RZ, R5 ;  /* 0x000000ffff0ac224 */ /* 0x000fe400078e0005 */
[----:B------:R-:W-:Y:S01]  /*0eb0*/  @!P4 IMAD.MOV.U32 R22, RZ, RZ, R15 ;  /* 0x000000ffff16c224 */ /* 0x000fe200078e000f */
[----:B------:R-:W-:Y:S01]  /*0ec0*/  @P4 IADD3.X R19, PT, PT, R23, R17, R19, P1, !PT ;  /* 0x0000001117134210 */ /* 0x000fe20000ffe413 */
[-C--:B------:R-:W-:Y:S01]  /*0ed0*/  @!P4 IMAD R14, R27, R8.reuse, RZ ;  /* 0x000000081b0ec224 */ /* 0x080fe200078e02ff */
[----:B------:R-:W-:Y:S01]  /*0ee0*/  ISETP.NE.AND P1, PT, R21, RZ, PT ;  /* 0x000000ff1500720c */ /* 0x000fe20003f25270 */
[----:B------:R-:W-:-:S04]  /*0ef0*/  @!P4 IMAD.WIDE.U32 R16, R7, R8, R10 ;  /* 0x000000080710c225 */ /* 0x000fc800078e000a */
[----:B------:R-:W-:Y:S02]  /*0f00*/  @!P4 IMAD.MOV.U32 R9, RZ, RZ, R12 ;  /* 0x000000ffff09c224 */ /* 0x000fe400078e000c */
[----:B------:R-:W-:Y:S02]  /*0f10*/  @!P4 IMAD.MOV.U32 R23, RZ, RZ, R13 ;  /* 0x000000ffff17c224 */ /* 0x000fe400078e000d */
[----:B------:R-:W-:Y:S01]  /*0f20*/  @!P4 IMAD R13, R7, R22, R14 ;  /* 0x00000016070dc224 */ /* 0x000fe200078e020e */
[----:B------:R-:W-:Y:S01]  /*0f30*/  @!P4 IADD3 R12, P2, PT, R16, R9, RZ ;  /* 0x00000009100cc210 */ /* 0x000fe20007f5e0ff */
[-C--:B------:R-:W-:Y:S02]  /*0f40*/  @!P0 IMAD R27, R25, R8.reuse, RZ ;  /* 0x00000008191b8224 */ /* 0x080fe400078e02ff */
[----:B------:R-:W-:Y:S01]  /*0f50*/  @!P0 IMAD.WIDE.U32 R14, R20, R8, R10 ;  /* 0x00000008140e8225 */ /* 0x000fe200078e000a */
[----:B------:R-:W-:-:S03]  /*0f60*/  @!P4 IADD3.X R13, PT, PT, R23, R17, R13, P2, !PT ;  /* 0x00000011170dc210 */ /* 0x000fc600017fe40d */
[----:B------:R-:W-:Y:S01]  /*0f70*/  @!P0 IMAD R27, R20, R22, R27 ;  /* 0x00000016141b8224 */ /* 0x000fe200078e021b */
[----:B------:R-:W-:Y:S01]  /*0f80*/  @!P0 IADD3 R14, P2, PT, R14, R9, RZ ;  /* 0x000000090e0e8210 */ /* 0x000fe20007f5e0ff */
[-C--:B------:R-:W-:Y:S01]  /*0f90*/  @P0 IMAD R25, R25, R8.reuse, RZ ;  /* 0x0000000819190224 */ /* 0x080fe200078e02ff */
[----:B------:R-:W2:Y:S01]  /*0fa0*/  @!P4 LDG.E.U8 R26, desc[UR8][R12.64] ;  /* 0x000000080c1ac981 */ /* 0x000ea2000c1e1100 */
[----:B------:R-:W-:Y:S01]  /*0fb0*/  @P0 IMAD.WIDE.U32 R16, R20, R8, R10 ;  /* 0x0000000814100225 */ /* 0x000fe200078e000a */
[----:B------:R-:W-:-:S03]  /*0fc0*/  @!P0 IADD3.X R15, PT, PT, R23, R15, R27, P2, !PT ;  /* 0x0000000f170f8210 */ /* 0x000fc600017fe41b */
[----:B------:R-:W-:Y:S01]  /*0fd0*/  @P0 IMAD R25, R20, R22, R25 ;  /* 0x0000001614190224 */ /* 0x000fe200078e0219 */
[----:B------:R-:W-:Y:S01]  /*0fe0*/  @P0 IADD3 R16, P2, PT, R16, R9, RZ ;  /* 0x0000000910100210 */ /* 0x000fe20007f5e0ff */
[----:B------:R-:W3:Y:S01]  /*0ff0*/  @!P0 LDG.E.U8 R14, desc[UR8][R14.64] ;  /* 0x000000080e0e8981 */ /* 0x000ee2000c1e1100 */
[----:B------:R-:W-:Y:S02]  /*1000*/  SHF.R.S32.HI R20, RZ, 0x1f, R24 ;  /* 0x0000001fff147819 */ /* 0x000fe40000011418 */
[----:B------:R-:W-:Y:S02]  /*1010*/  @P0 IADD3.X R17, PT, PT, R23, R17, R25, P2, !PT ;  /* 0x0000001117110210 */ /* 0x000fe400017fe419 */
[----:B------:R0:W4:Y:S01]  /*1020*/  @P4 LDG.E.U8 R25, desc[UR8][R18.64] ;  /* 0x0000000812194981 */ /* 0x000122000c1e1100 */
[CC--:B------:R-:W-:Y:S02]  /*1030*/  @P1 IMAD R21, R20.reuse, R8.reuse, RZ ;  /* 0x0000000814151224 */ /* 0x0c0fe400078e02ff */
[----:B------:R-:W-:Y:S01]  /*1040*/  @!P1 IMAD R27, R20, R8, RZ ;  /* 0x00000008141b9224 */ /* 0x000fe200078e02ff */
[----:B------:R-:W5:Y:S01]  /*1050*/  @P0 LDG.E.U8 R16, desc[UR8][R16.64] ;  /* 0x0000000810100981 */ /* 0x000f62000c1e1100 */
[----:B------:R-:W-:-:S02]  /*1060*/  @P1 IMAD R21, R24, R22, R21 ;  /* 0x0000001618151224 */ /* 0x000fc400078e0215 */
[C---:B------:R-:W-:Y:S02]  /*1070*/  @!P1 IMAD R27, R24.reuse, R22, R27 ;  /* 0x00000016181b9224 */ /* 0x040fe400078e021b */
[----:B0-----:R-:W-:-:S03]  /*1080*/  @P1 IMAD.WIDE.U32 R18, R24, R8, R10 ;  /* 0x0000000818121225 */ /* 0x001fc600078e000a */
[----:B------:R-:W-:-:S04]  /*1090*/  @P1 IADD3 R18, P2, PT, R18, R9, RZ ;  /* 0x0000000912121210 */ /* 0x000fc80007f5e0ff */
[----:B------:R-:W-:Y:S01]  /*10a0*/  @P1 IADD3.X R19, PT, PT, R23, R19, R21, P2, !PT ;  /* 0x0000001317131210 */ /* 0x000fe200017fe415 */
[----:B------:R-:W-:-:S04]  /*10b0*/  @!P1 IMAD.WIDE.U32 R20, R24, R8, R10 ;  /* 0x0000000818149225 */ /* 0x000fc800078e000a */
[----:B------:R-:W-:Y:S01]  /*10c0*/  VIADD R24, R7, 0x3 ;  /* 0x0000000307187836 */ /* 0x000fe20000000000 */
[----:B------:R-:W-:Y:S01]  /*10d0*/  @!P1 IADD3 R20, P2, PT, R20, R9, RZ ;  /* 0x0000000914149210 */ /* 0x000fe20007f5e0ff */
[----:B------:R-:W5:Y:S03]  /*10e0*/  @P1 LDG.E.U8 R18, desc[UR8][R18.64] ;  /* 0x0000000812121981 */ /* 0x000f66000c1e1100 */
[----:B------:R-:W-:Y:S02]  /*10f0*/  @!P1 IADD3.X R21, PT, PT, R23, R21, R27, P2, !PT ;  /* 0x0000001517159210 */ /* 0x000fe400017fe41b */
[----:B------:R-:W-:Y:S01]  /*1100*/  SHF.R.S32.HI R27, RZ, 0x1f, R24 ;  /* 0x0000001fff1b7819 */ /* 0x000fe20000011418 */
[----:B------:R-:W-:-:S03]  /*1110*/  @!P0 IMAD.WIDE.U32 R12, R24, R8, R10 ;  /* 0x00000008180c8225 */ /* 0x000fc600078e000a */
[----:B------:R-:W5:Y:S01]  /*1120*/  @!P1 LDG.E.U8 R21, desc[UR8][R20.64] ;  /* 0x0000000814159981 */ /* 0x000f62000c1e1100 */
[-C--:B------:R-:W-:Y:S02]  /*1130*/  @P0 IMAD R28, R27, R8.reuse, RZ ;  /* 0x000000081b1c0224 */ /* 0x080fe400078e02ff */
[----:B------:R-:W-:-:S04]  /*1140*/  @P0 IMAD.WIDE.U32 R10, R24, R8, R10 ;  /* 0x00000008180a0225 */ /* 0x000fc800078e000a */
[----:B------:R-:W-:Y:S01]  /*1150*/  @!P0 IMAD R29, R27, R8, RZ ;  /* 0x000000081b1d8224 */ /* 0x000fe200078e02ff */
[-C--:B------:R-:W-:Y:S01]  /*1160*/  @P0 IADD3 R10, P3, PT, R10, R9.reuse, RZ ;  /* 0x000000090a0a0210 */ /* 0x080fe20007f7e0ff */
[-C--:B------:R-:W-:Y:S01]  /*1170*/  @P0 IMAD R28, R24, R22.reuse, R28 ;  /* 0x00000016181c0224 */ /* 0x080fe200078e021c */
[----:B------:R-:W-:Y:S01]  /*1180*/  @!P0 IADD3 R8, P2, PT, R12, R9, RZ ;  /* 0x000000090c088210 */ /* 0x000fe20007f5e0ff */
[----:B------:R-:W-:-:S03]  /*1190*/  @!P0 IMAD R27, R24, R22, R29 ;  /* 0x00000016181b8224 */ /* 0x000fc600078e021d */
[C---:B------:R-:W-:Y:S02]  /*11a0*/  @P0 IADD3.X R11, PT, PT, R23.reuse, R11, R28, P3, !PT ;  /* 0x0000000b170b0210 */ /* 0x040fe40001ffe41c */
[----:B------:R-:W-:-:S04]  /*11b0*/  @!P0 IADD3.X R9, PT, PT, R23, R13, R27, P2, !PT ;  /* 0x0000000d17098210 */ /* 0x000fc800017fe41b */
[----:B------:R-:W5:Y:S04]  /*11c0*/  @P0 LDG.E.U8 R11, desc[UR8][R10.64] ;  /* 0x000000080a0b0981 */ /* 0x000f68000c1e1100 */
[----:B------:R-:W5:Y:S01]  /*11d0*/  @!P0 LDG.E.U8 R8, desc[UR8][R8.64] ;  /* 0x0000000808088981 */ /* 0x000f62000c1e1100 */
[----:B------:R-:W-:Y:S01]  /*11e0*/  VIADD R7, R7, 0x4 ;  /* 0x0000000407077836 */ /* 0x000fe20000000000 */
[----:B--2---:R-:W-:-:S04]  /*11f0*/  @!P4 IADD3 R0, P6, PT, R26, R0, RZ ;  /* 0x000000001a00c210 */ /* 0x004fc80007fde0ff */
[----:B------:R-:W-:Y:S02]  /*1200*/  @!P4 IADD3.X R2, PT, PT, RZ, R2, RZ, P6, !PT ;  /* 0x00000002ff02c210 */ /* 0x000fe400037fe4ff */
[----:B----4-:R-:W-:-:S04]  /*1210*/  @P4 IADD3 R3, P5, PT, R25, R3, RZ ;  /* 0x0000000319034210 */ /* 0x010fc80007fbe0ff */
[----:B---3--:R-:W-:Y:S01]  /*1220*/  @!P0 IADD3 R3, P2, PT, R14, R3, RZ ;  /* 0x000000030e038210 */ /* 0x008fe20007f5e0ff */
[----:B------:R-:W-:Y:S01]  /*1230*/  @P4 IMAD.X R4, RZ, RZ, R4, P5 ;  /* 0x000000ffff044224 */ /* 0x000fe200028e0604 */
[----:B-----5:R-:W-:-:S03]  /*1240*/  @P0 IADD3 R0, P3, PT, R16, R0, RZ ;  /* 0x0000000010000210 */ /* 0x020fc60007f7e0ff */
[----:B------:R-:W-:Y:S02]  /*1250*/  @!P0 IMAD.X R4, RZ, RZ, R4, P2 ;  /* 0x000000ffff048224 */ /* 0x000fe400010e0604 */
[----:B------:R-:W-:Y:S01]  /*1260*/  @P0 IMAD.X R2, RZ, RZ, R2, P3 ;  /* 0x000000ffff020224 */ /* 0x000fe200018e0602 */
[----:B------:R-:W-:-:S04]  /*1270*/  @P1 IADD3 R3, P5, PT, R18, R3, RZ ;  /* 0x0000000312031210 */ /* 0x000fc80007fbe0ff */
[----:B------:R-:W-:Y:S02]  /*1280*/  @P1 IADD3.X R4, PT, PT, RZ, R4, RZ, P5, !PT ;  /* 0x00000004ff041210 */ /* 0x000fe40002ffe4ff */
[----:B------:R-:W-:-:S05]  /*1290*/  @!P1 IADD3 R0, P4, PT, R21, R0, RZ ;  /* 0x0000000015009210 */ /* 0x000fca0007f9e0ff */
[----:B------:R-:W-:Y:S01]  /*12a0*/  @!P1 IMAD.X R2, RZ, RZ, R2, P4 ;  /* 0x000000ffff029224 */ /* 0x000fe200020e0602 */
[----:B------:R-:W-:Y:S02]  /*12b0*/  @P0 IADD3 R0, P3, PT, R11, R0, RZ ;  /* 0x000000000b000210 */ /* 0x000fe40007f7e0ff */
[----:B------:R-:W-:-:S03]  /*12c0*/  @!P0 IADD3 R3, P2, PT, R8, R3, RZ ;  /* 0x0000000308038210 */ /* 0x000fc60007f5e0ff */
[----:B------:R-:W-:Y:S01]  /*12d0*/  @P0 IMAD.X R2, RZ, RZ, R2, P3 ;  /* 0x000000ffff020224 */ /* 0x000fe200018e0602 */
[----:B------:R-:W-:-:S09]  /*12e0*/  @!P0 IADD3.X R4, PT, PT, RZ, R4, RZ, P2, !PT ;  /* 0x00000004ff048210 */ /* 0x000fd200017fe4ff */
.L_x_4:
[----:B------:R-:W-:Y:S05]  /*12f0*/  BRA.U !UP1, `(.L_x_3) ;  /* 0x0000000509107547 */ /* 0x000fea000b800000 */
[----:B------:R-:W-:Y:S02]  /*1300*/  UISETP.NE.AND UP1, UPT, UR10, 0x1, UPT ;  /* 0x000000010a00788c */ /* 0x000fe4000bf25270 */
[----:B------:R-:W-:-:S07]  /*1310*/  ULOP3.LUT UP2, URZ, UR5, 0x1, URZ, 0xc0, !UPT ;  /* 0x0000000105ff7892 */ /* 0x000fce000f84c0ff */
[----:B------:R-:W-:Y:S05]  /*1320*/  BRA.U !UP1, `(.L_x_5) ;  /* 0x0000000109c07547 */ /* 0x000fea000b800000 */
[----:B------:R-:W0:Y:S01]  /*1330*/  LDC.64 R12, c[0x0][0x388] ;  /* 0x0000e200ff0c7b82 */ /* 0x000e220000000a00 */
[C---:B-1----:R-:W-:Y:S02]  /*1340*/  LOP3.LUT P0, R8, R7.reuse, 0x1, RZ, 0xc0, !PT ;  /* 0x0000000107087812 */ /* 0x042fe4000780c0ff */
[----:B------:R-:W-:Y:S02]  /*1350*/  SHF.R.S32.HI R14, RZ, 0x1f, R7 ;  /* 0x0000001fff0e7819 */ /* 0x000fe40000011407 */
[----:B------:R-:W-:Y:S02]  /*1360*/  ISETP.NE.AND P1, PT, R8, RZ, PT ;  /* 0x000000ff0800720c */ /* 0x000fe40003f25270 */
[----:B------:R-:W-:Y:S01]  /*1370*/  IADD3 R21, PT, PT, R7, 0x1, RZ ;  /* 0x0000000107157810 */ /* 0x000fe20007ffe0ff */
[----:B------:R-:W1:Y:S03]  /*1380*/  LDC.64 R16, c[0x0][0x380] ;  /* 0x0000e000ff107b82 */ /* 0x000e660000000a00 */
[----:B------:R-:W-:-:S03]  /*1390*/  SHF.R.S32.HI R22, RZ, 0x1f, R21 ;  /* 0x0000001fff167819 */ /* 0x000fc60000011415 */
[----:B------:R-:W-:Y:S01]  /*13a0*/  @P0 MOV R9, R6 ;  /* 0x0000000600090202 */ /* 0x000fe20000000f00 */
[----:B------:R-:W-:Y:S02]  /*13b0*/  @P0 IMAD.MOV.U32 R8, RZ, RZ, R5 ;  /* 0x000000ffff080224 */ /* 0x000fe400078e0005 */
[----:B0-----:R-:W-:Y:S02]  /*13c0*/  @P0 IMAD.MOV.U32 R19, RZ, RZ, R12 ;  /* 0x000000ffff130224 */ /* 0x001fe400078e000c */
[----:B------:R-:W-:Y:S02]  /*13d0*/  @P0 IMAD.MOV.U32 R20, RZ, RZ, R13 ;  /* 0x000000ffff140224 */ /* 0x000fe400078e000d */
[-C--:B------:R-:W-:Y:S02]  /*13e0*/  @P0 IMAD R18, R14, R19.reuse, RZ ;  /* 0x000000130e120224 */ /* 0x080fe400078e02ff */
[----:B------:R-:W-:Y:S01]  /*13f0*/  @P0 IMAD.WIDE.U32 R10, R7, R19, R8 ;  /* 0x00000013070a0225 */ /* 0x000fe200078e0008 */
[----:B------:R-:W-:-:S03]  /*1400*/  @!P0 MOV R8, R5 ;  /* 0x0000000500088202 */ /* 0x000fc60000000f00 */
[----:B------:R-:W-:Y:S01]  /*1410*/  @!P0 IMAD.MOV.U32 R19, RZ, RZ, R12 ;  /* 0x000000ffff138224 */ /* 0x000fe200078e000c */
[----:B-1----:R-:W-:Y:S01]  /*1420*/  @P0 IADD3 R10, P2, PT, R10, R16, RZ ;  /* 0x000000100a0a0210 */ /* 0x002fe20007f5e0ff */
[----:B------:R-:W-:Y:S02]  /*1430*/  @!P0 IMAD.MOV.U32 R9, RZ, RZ, R6 ;  /* 0x000000ffff098224 */ /* 0x000fe400078e0006 */
[----:B------:R-:W-:Y:S02]  /*1440*/  @P0 IMAD R18, R7, R20, R18 ;  /* 0x0000001407120224 */ /* 0x000fe400078e0212 */
[----:B------:R-:W-:Y:S02]  /*1450*/  @!P0 IMAD R23, R14, R19, RZ ;  /* 0x000000130e178224 */ /* 0x000fe400078e02ff */
[----:B------:R-:W-:Y:S01]  /*1460*/  @!P0 IMAD.MOV.U32 R20, RZ, RZ, R13 ;  /* 0x000000ffff148224 */ /* 0x000fe200078e000d */
[----:B------:R-:W-:Y:S01]  /*1470*/  @P0 IADD3.X R11, PT, PT, R17, R11, R18, P2, !PT ;  /* 0x0000000b110b0210 */ /* 0x000fe200017fe412 */
[----:B------:R-:W-:-:S04]  /*1480*/  @!P0 IMAD.WIDE.U32 R14, R7, R19, R8 ;  /* 0x00000013070e8225 */ /* 0x000fc800078e0008 */
[CCC-:B------:R-:W-:Y:S01]  /*1490*/  @!P1 IMAD.WIDE.U32 R12, R21.reuse, R19.reuse, R8.reuse ;  /* 0x00000013150c9225 */ /* 0x1c0fe200078e0008 */
[-C--:B------:R-:W-:Y:S01]  /*14a0*/  @!P0 IADD3 R14, P3, PT, R14, R16.reuse, RZ ;  /* 0x000000100e0e8210 */ /* 0x080fe20007f7e0ff */
[----:B------:R-:W2:Y:S02]  /*14b0*/  @P0 LDG.E.U8 R10, desc[UR8][R10.64] ;  /* 0x000000080a0a0981 */ /* 0x000ea4000c1e1100 */
[-C--:B------:R-:W-:Y:S01]  /*14c0*/  @!P1 IMAD R24, R22, R19.reuse, RZ ;  /* 0x0000001316189224 */ /* 0x080fe200078e02ff */
[----:B------:R-:W-:Y:S01]  /*14d0*/  @!P1 IADD3 R12, P2, PT, R12, R16, RZ ;  /* 0x000000100c0c9210 */ /* 0x000fe20007f5e0ff */
[----:B------:R-:W-:-:S04]  /*14e0*/  @P1 IMAD.WIDE.U32 R8, R21, R19, R8 ;  /* 0x0000001315081225 */ /* 0x000fc800078e0008 */
[----:B------:R-:W-:Y:S01]  /*14f0*/  @P1 IMAD R22, R22, R19, RZ ;  /* 0x0000001316161224 */ /* 0x000fe200078e02ff */
[----:B------:R-:W-:Y:S01]  /*1500*/  @P1 IADD3 R8, P4, PT, R8, R16, RZ ;  /* 0x0000001008081210 */ /* 0x000fe20007f9e0ff */
[-C--:B------:R-:W-:Y:S02]  /*1510*/  @!P0 IMAD R23, R7, R20.reuse, R23 ;  /* 0x0000001407178224 */ /* 0x080fe400078e0217 */
[CC--:B------:R-:W-:Y:S02]  /*1520*/  @!P1 IMAD R19, R21.reuse, R20.reuse, R24 ;  /* 0x0000001415139224 */ /* 0x0c0fe400078e0218 */
[----:B------:R-:W-:Y:S01]  /*1530*/  @P1 IMAD R21, R21, R20, R22 ;  /* 0x0000001415151224 */ /* 0x000fe200078e0216 */
[C---:B------:R-:W-:Y:S02]  /*1540*/  @!P0 IADD3.X R15, PT, PT, R17.reuse, R15, R23, P3, !PT ;  /* 0x0000000f110f8210 */ /* 0x040fe40001ffe417 */
[C---:B------:R-:W-:Y:S02]  /*1550*/  @!P1 IADD3.X R13, PT, PT, R17.reuse, R13, R19, P2, !PT ;  /* 0x0000000d110d9210 */ /* 0x040fe400017fe413 */
[----:B------:R-:W-:-:S02]  /*1560*/  @P1 IADD3.X R9, PT, PT, R17, R9, R21, P4, !PT ;  /* 0x0000000911091210 */ /* 0x000fc400027fe415 */
[----:B------:R-:W3:Y:S04]  /*1570*/  @!P0 LDG.E.U8 R15, desc[UR8][R14.64] ;  /* 0x000000080e0f8981 */ /* 0x000ee8000c1e1100 */
[----:B------:R-:W4:Y:S04]  /*1580*/  @!P1 LDG.E.U8 R12, desc[UR8][R12.64] ;  /* 0x000000080c0c9981 */ /* 0x000f28000c1e1100 */
[----:B------:R-:W5:Y:S01]  /*1590*/  @P1 LDG.E.U8 R9, desc[UR8][R8.64] ;  /* 0x0000000808091981 */ /* 0x000f62000c1e1100 */
[----:B------:R-:W-:Y:S01]  /*15a0*/  VIADD R7, R7, 0x2 ;  /* 0x0000000207077836 */ /* 0x000fe20000000000 */
[----:B--2---:R-:W-:-:S05]  /*15b0*/  @P0 IADD3 R3, P4, PT, R10, R3, RZ ;  /* 0x000000030a030210 */ /* 0x004fca0007f9e0ff */
[----:B------:R-:W-:Y:S01]  /*15c0*/  @P0 IMAD.X R4, RZ, RZ, R4, P4 ;  /* 0x000000ffff040224 */ /* 0x000fe200020e0604 */
[----:B---3--:R-:W-:Y:S02]  /*15d0*/  @!P0 IADD3 R0, P5, PT, R15, R0, RZ ;  /* 0x000000000f008210 */ /* 0x008fe40007fbe0ff */
[----:B----4-:R-:W-:Y:S02]  /*15e0*/  @!P1 IADD3 R3, P2, PT, R12, R3, RZ ;  /* 0x000000030c039210 */ /* 0x010fe40007f5e0ff */
[----:B------:R-:W-:Y:S02]  /*15f0*/  @!P0 IADD3.X R2, PT, PT, RZ, R2, RZ, P5, !PT ;  /* 0x00000002ff028210 */ /* 0x000fe40002ffe4ff */
[----:B-----5:R-:W-:Y:S01]  /*1600*/  @P1 IADD3 R0, P3, PT, R9, R0, RZ ;  /* 0x0000000009001210 */ /* 0x020fe20007f7e0ff */
[----:B------:R-:W-:-:S03]  /*1610*/  @!P1 IMAD.X R4, RZ, RZ, R4, P2 ;  /* 0x000000ffff049224 */ /* 0x000fc600010e0604 */
[----:B------:R-:W-:-:S09]  /*1620*/  @P1 IADD3.X R2, PT, PT, RZ, R2, RZ, P3, !PT ;  /* 0x00000002ff021210 */ /* 0x000fd20001ffe4ff */
.L_x_5:
[----:B------:R-:W-:Y:S05]  /*1630*/  BRA.U !UP2, `(.L_x_3) ;  /* 0x000000010a407547 */ /* 0x000fea000b800000 */
[----:B------:R-:W0:Y:S01]  /*1640*/  LDCU.128 UR12, c[0x0][0x380] ;  /* 0x00007000ff0c77ac */ /* 0x000e220008000c00 */
[----:B-1----:R-:W-:Y:S01]  /*1650*/  SHF.R.S32.HI R10, RZ, 0x1f, R7 ;  /* 0x0000001fff0a7819 */ /* 0x002fe20000011407 */
[----:B------:R-:W-:Y:S02]  /*1660*/  IMAD.MOV.U32 R8, RZ, RZ, R5 ;  /* 0x000000ffff087224 */ /* 0x000fe400078e0005 */
[----:B------:R-:W-:Y:S02]  /*1670*/  IMAD.MOV.U32 R9, RZ, RZ, R6 ;  /* 0x000000ffff097224 */ /* 0x000fe400078e0006 */
[----:B0-----:R-:W-:-:S04]  /*1680*/  IMAD.WIDE.U32 R8, R7, UR14, R8 ;  /* 0x0000000e07087c25 */ /* 0x001fc8000f8e0008 */
[----:B------:R-:W-:Y:S01]  /*1690*/  IMAD R10, R10, UR14, RZ ;  /* 0x0000000e0a0a7c24 */ /* 0x000fe2000f8e02ff */
[----:B------:R-:W-:-:S03]  /*16a0*/  IADD3 R8, P0, PT, R8, UR12, RZ ;  /* 0x0000000c08087c10 */ /* 0x000fc6000ff1e0ff */
[----:B------:R-:W-:-:S05]  /*16b0*/  IMAD R11, R7, UR15, R10 ;  /* 0x0000000f070b7c24 */ /* 0x000fca000f8e020a */
[----:B------:R-:W-:-:S05]  /*16c0*/  IADD3.X R9, PT, PT, R9, UR13, R11, P0, !PT ;  /* 0x0000000d09097c10 */ /* 0x000fca00087fe40b */
[----:B------:R-:W2:Y:S01]  /*16d0*/  LDG.E.U8 R8, desc[UR8][R8.64] ;  /* 0x0000000808087981 */ /* 0x000ea2000c1e1100 */
[----:B------:R-:W-:-:S04]  /*16e0*/  LOP3.LUT R7, R7, 0x1, RZ, 0xc0, !PT ;  /* 0x0000000107077812 */ /* 0x000fc800078ec0ff */
[----:B------:R-:W-:-:S13]  /*16f0*/  ISETP.NE.U32.AND P0, PT, R7, 0x1, PT ;  /* 0x000000010700780c */ /* 0x000fda0003f05070 */
[C---:B--2---:R-:W-:Y:S02]  /*1700*/  @P0 IADD3 R0, P2, PT, R8.reuse, R0, RZ ;  /* 0x0000000008000210 */ /* 0x044fe40007f5e0ff */
[----:B------:R-:W-:-:S03]  /*1710*/  @!P0 IADD3 R3, P1, PT, R8, R3, RZ ;  /* 0x0000000308038210 */ /* 0x000fc60007f3e0ff */
[----:B------:R-:W-:Y:S01]  /*1720*/  @P0 IMAD.X R2, RZ, RZ, R2, P2 ;  /* 0x000000ffff020224 */ /* 0x000fe200010e0602 */
[----:B------:R-:W-:-:S09]  /*1730*/  @!P0 IADD3.X R4, PT, PT, RZ, R4, RZ, P1, !PT ;  /* 0x00000004ff048210 */ /* 0x000fd20000ffe4ff */
.L_x_3:
[----:B------:R-:W0:Y:S02]  /*1740*/  LDCU UR5, c[0x0][0x394] ;  /* 0x00007280ff0577ac */ /* 0x000e240008000800 */
[C---:B0-----:R-:W-:Y:S02]  /*1750*/  ISETP.NE.AND P0, PT, R5.reuse, UR5, PT ;  /* 0x0000000505007c0c */ /* 0x041fe4000bf05270 */
[----:B------:R-:W-:-:S11]  /*1760*/  IADD3 R5, PT, PT, R5, 0x1, RZ ;  /* 0x0000000105057810 */ /* 0x000fd60007ffe0ff */
[----:B------:R-:W-:Y:S05]  /*1770*/  @P0 BRA `(.L_x_6) ;  /* 0xffffffe800700947 */ /* 0x000fea000383ffff */
.L_x_0:
[----:B-1----:R-:W0:Y:S01]  /*1780*/  LDC.64 R6, c[0x0][0x3a0] ;  /* 0x0000e800ff067b82 */ /* 0x002e220000000a00 */
[----:B------:R-:W-:Y:S01]  /*1790*/  IMAD.MOV.U32 R5, RZ, RZ, R4 ;  /* 0x000000ffff057224 */ /* 0x000fe200078e0004 */
[----:B------:R-:W-:Y:S01]  /*17a0*/  MOV R9, R2 ;  /* 0x0000000200097202 */ /* 0x000fe20000000f00 */
[----:B------:R-:W-:Y:S01]  /*17b0*/  IMAD.MOV.U32 R8, RZ, RZ, R0 ;  /* 0x000000ffff087224 */ /* 0x000fe200078e0000 */
[----:B------:R-:W-:-:S04]  /*17c0*/  MOV R4, R3 ;  /* 0x0000000300047202 */ /* 0x000fc80000000f00 */
[----:B0-----:R-:W-:Y:S04]  /*17d0*/  STG.E.64 desc[UR8][R6.64], R8 ;  /* 0x0000000806007986 */ /* 0x001fe8000c101b08 */
[----:B------:R-:W-:Y:S01]  /*17e0*/  STG.E.64 desc[UR8][R6.64+0x8], R4 ;  /* 0x0000080406007986 */ /* 0x000fe2000c101b08 */
[----:B------:R-:W-:Y:S05]  /*17f0*/  EXIT ;  /* 0x000000000000794d */ /* 0x000fea0003800000 */
.L_x_7:
[----:B------:R-:W-:-:S00]  /*1800*/  BRA `(.L_x_7) ;  /* 0xfffffffc00fc7947 */ /* 0x000fc0000383ffff */
[----:B------:R-:W-:-:S00]  /*1810*/  NOP ;  /* 0x0000000000007918 */ /* 0x000fc00000000000 */
        /* <DEDUP_REMOVED lines=14> */
.L_x_48:


//--------------------- .text.FinishLine          --------------------------
	.section	.text.FinishLine,"ax",@progbits
	.align	128
        .global         FinishLine
        .type           FinishLine,@function
        .size           FinishLine,(.L_x_46 - FinishLine)
        .other          FinishLine,@"STO_CUDA_ENTRY STV_DEFAULT"
FinishLine:
.text.FinishLine:
[----:B------:R-:W-:Y:S01]  /*0000*/  LDC R1, c[0x0][0x37c] ;  /* 0x0000df00ff017b82 */ /* 0x000fe20000000800 */
[----:B------:R-:W0:Y:S01]  /*0010*/  LDCU.64 UR6, c[0x0][0x398] ;  /* 0x00007300ff0677ac */ /* 0x000e220008000a00 */
[----:B------:R-:W-:Y:S01]  /*0020*/  IMAD.MOV.U32 R2, RZ, RZ, RZ ;  /* 0x000000ffff027224 */ /* 0x000fe200078e00ff */
[----:B------:R-:W1:Y:S01]  /*0030*/  LDCU.64 UR12, c[0x0][0x358] ;  /* 0x00006b00ff0c77ac */ /* 0x000e620008000a00 */
[----:B0-----:R-:W-:-:S09]  /*0040*/  UISETP.GE.AND UP0, UPT, UR6, UR7, UPT ;  /* 0x000000070600728c */ /* 0x001fd2000bf06270 */
[----:B-1----:R-:W-:Y:S05]  /*0050*/  BRA.U UP0, `(.L_x_8) ;  /* 0x00000011006c7547 */ /* 0x002fea000b800000 */
[----:B------:R-:W0:Y:S01]  /*0060*/  LDCU UR5, c[0x0][0x38c] ;  /* 0x00007180ff0577ac */ /* 0x000e220008000800 */
[----:B------:R-:W-:Y:S01]  /*0070*/  HFMA2 R2, -RZ, RZ, 0, 0 ;  /* 0x00000000ff027431 */ /* 0x000fe200000001ff */
[----:B------:R-:W-:Y:S02]  /*0080*/  UIADD3 UR4, UPT, UPT, UR6, -UR7, URZ ;  /* 0x8000000706047290 */ /* 0x000fe4000fffe0ff */
[----:B------:R-:W-:Y:S02]  /*0090*/  UIADD3 UR9, UPT, UPT, -UR6, UR7, URZ ;  /* 0x0000000706097290 */ /* 0x000fe4000fffe1ff */
[----:B------:R-:W-:Y:S01]  /*00a0*/  UISETP.GT.U32.AND UP0, UPT, UR4, -0x4, UPT ;  /* 0xfffffffc0400788c */ /* 0x000fe2000bf04070 */
[----:B------:R-:W1:Y:S01]  /*00b0*/  LDCU UR8, c[0x0][0x398] ;  /* 0x00007300ff0877ac */ /* 0x000e620008000800 */
[----:B------:R-:W-:Y:S01]  /*00c0*/  ULOP3.LUT UR7, UR9, 0x3, URZ, 0xc0, !UPT ;  /* 0x0000000309077892 */ /* 0x000fe2000f8ec0ff */
[----:B0-----:R-:W-:-:S06]  /*00d0*/  I2FP.F32.U32 R3, UR5 ;  /* 0x0000000500037c45 */ /* 0x001fcc0008201000 */
[----:B------:R-:W-:Y:S05]  /*00e0*/  BRA.U UP0, `(.L_x_9) ;  /* 0x00000009006c7547 */ /* 0x000fea000b800000 */
[----:B------:R-:W0:Y:S01]  /*00f0*/  LDC R6, c[0x0][0x388] ;  /* 0x0000e200ff067b82 */ /* 0x000e220000000800 */
[----:B------:R-:W2:Y:S01]  /*0100*/  LDCU UR4, c[0x0][0x388] ;  /* 0x00007100ff0477ac */ /* 0x000ea20008000800 */
[----:B------:R-:W-:Y:S01]  /*0110*/  IMAD.MOV.U32 R7, RZ, RZ, RZ ;  /* 0x000000ffff077224 */ /* 0x000fe200078e00ff */
[----:B------:R-:W-:Y:S01]  /*0120*/  MOV R2, RZ ;  /* 0x000000ff00027202 */ /* 0x000fe20000000f00 */
[----:B------:R-:W-:Y:S02]  /*0130*/  ULOP3.LUT UR5, UR9, 0xfffffffc, URZ, 0xc0, !UPT ;  /* 0xfffffffc09057892 */ /* 0x000fe4000f8ec0ff */
[----:B------:R-:W-:Y:S02]  /*0140*/  UIADD3 UR10, UPT, UPT, UR6, 0x2, URZ ;  /* 0x00000002060a7890 */ /* 0x000fe4000fffe0ff */
[----:B------:R-:W3:Y:S01]  /*0150*/  LDC.64 R4, c[0x0][0x380] ;  /* 0x0000e000ff047b82 */ /* 0x000ee20000000a00 */
[----:B------:R-:W4:Y:S01]  /*0160*/  LDCU UR16, c[0x0][0x398] ;  /* 0x00007300ff1077ac */ /* 0x000f220008000800 */
[----:B------:R-:W0:Y:S01]  /*0170*/  LDCU.64 UR14, c[0x0][0x390] ;  /* 0x00007200ff0e77ac */ /* 0x000e220008000a00 */
[----:B------:R-:W-:-:S02]  /*0180*/  UIADD3 UR11, UPT, UPT, UR6, 0x3, URZ ;  /* 0x00000003060b7890 */ /* 0x000fc4000fffe0ff */
[----:B--2---:R-:W-:Y:S02]  /*0190*/  UIMAD UR4, UR6, UR4, UR4 ;  /* 0x00000004060472a4 */ /* 0x004fe4000f8e0204 */
[----:B------:R-:W-:-:S12]  /*01a0*/  UIADD3 UR5, UPT, UPT, -UR5, URZ, URZ ;  /* 0x000000ff05057290 */ /* 0x000fd8000fffe1ff */
.L_x_14:
[----:B------:R-:W2:Y:S01]  /*01b0*/  MUFU.RCP R8, R3 ;  /* 0x0000000300087308 */ /* 0x000ea20000001000 */
[----:B-1----:R-:W-:-:S07]  /*01c0*/  I2FP.F32.S32 R0, UR8 ;  /* 0x0000000800007c45 */ /* 0x002fce0008201400 */
[----:B------:R-:W1:Y:S01]  /*01d0*/  FCHK P0, R0, R3 ;  /* 0x0000000300007302 */ /* 0x000e620000000000 */
[----:B--2---:R-:W-:-:S04]  /*01e0*/  FFMA R9, -R3, R8, 1 ;  /* 0x3f80000003097423 */ /* 0x004fc80000000108 */
[----:B------:R-:W-:-:S04]  /*01f0*/  FFMA R9, R8, R9, R8 ;  /* 0x0000000908097223 */ /* 0x000fc80000000008 */
[----:B------:R-:W-:-:S04]  /*0200*/  FFMA R8, R0, R9, RZ ;  /* 0x0000000900087223 */ /* 0x000fc800000000ff */
[----:B------:R-:W-:-:S04]  /*0210*/  FFMA R10, -R3, R8, R0 ;  /* 0x00000008030a7223 */ /* 0x000fc80000000100 */
[----:B------:R-:W-:Y:S01]  /*0220*/  FFMA R8, R9, R10, R8 ;  /* 0x0000000a09087223 */ /* 0x000fe20000000008 */
[----:B-1----:R-:W-:Y:S06]  /*0230*/  @!P0 BRA `(.L_x_10) ;  /* 0x00000000000c8947 */ /* 0x002fec0003800000 */
[----:B------:R-:W-:-:S07]  /*0240*/  MOV R10, 0x260 ;  /* 0x00000260000a7802 */ /* 0x000fce0000000f00 */
[----:B0--34-:R-:W-:Y:S05]  /*0250*/  CALL.REL.NOINC `($__internal_0_$__cuda_sm3x_div_rn_noftz_f32_slowpath) ;  /* 0x0000000c00f87944 */ /* 0x019fea0003c00000 */
[----:B------:R-:W-:-:S07]  /*0260*/  IMAD.MOV.U32 R8, RZ, RZ, R0 ;  /* 0x000000ffff087224 */ /* 0x000fce00078e0000 */
.L_x_10:
[----:B------:R-:W-:-:S04]  /*0270*/  FADD R0, -R8, 1 ;  /* 0x3f80000008007421 */ /* 0x000fc80000000100 */
[----:B0-----:R-:W-:-:S04]  /*0280*/  FMUL R9, R0, UR14 ;  /* 0x0000000e00097c20 */ /* 0x001fc80008400000 */
[----:B------:R-:W-:-:S04]  /*0290*/  FFMA R0, R8, UR15, R9 ;  /* 0x0000000f08007c23 */ /* 0x000fc80008000009 */
[----:B------:R-:W4:Y:S02]  /*02a0*/  F2I.TRUNC.NTZ R9, R0 ;  /* 0x0000000000097305 */ /* 0x000f24000020f100 */
[----:B----4-:R-:W-:-:S05]  /*02b0*/  IMAD R8, R6, UR16, R9 ;  /* 0x0000001006087c24 */ /* 0x010fca000f8e0209 */
[----:B------:R-:W-:-:S05]  /*02c0*/  IADD3 R9, PT, PT, R8, R7, RZ ;  /* 0x0000000708097210 */ /* 0x000fca0007ffe0ff */
[----:B---3--:R-:W-:-:S06]  /*02d0*/  IMAD.WIDE.U32 R8, R9, 0x4, R4 ;  /* 0x0000000409087825 */ /* 0x008fcc00078e0004 */
[----:B------:R0:W2:Y:S01]  /*02e0*/  LDG.E R8, desc[UR12][R8.64] ;  /* 0x0000000c08087981 */ /* 0x0000a2000c1e1900 */
[----:B------:R-:W0:Y:S01]  /*02f0*/  MUFU.RCP R14, R3 ;  /* 0x00000003000e7308 */ /* 0x000e220000001000 */
[----:B------:R-:W-:Y:S01]  /*0300*/  UIADD3 UR6, UPT, UPT, UR8, 0x1, URZ ;  /* 0x0000000108067890 */ /* 0x000fe2000fffe0ff */
[----:B0-----:R-:W-:-:S04]  /*0310*/  FFMA R9, -R3, R14, 1 ;  /* 0x3f80000003097423 */ /* 0x001fc8000000010e */
[----:B------:R-:W-:Y:S01]  /*0320*/  FFMA R0, R14, R9, R14 ;  /* 0x000000090e007223 */ /* 0x000fe2000000000e */
[--C-:B--2---:R-:W-:Y:S02]  /*0330*/  SHF.R.U32.HI R11, RZ, 0x8, R8.reuse ;  /* 0x00000008ff0b7819 */ /* 0x104fe40000011608 */
[----:B------:R-:W-:Y:S02]  /*0340*/  LOP3.LUT R12, R8, 0xff, RZ, 0xc0, !PT ;  /* 0x000000ff080c7812 */ /* 0x000fe400078ec0ff */
[----:B------:R-:W-:Y:S02]  /*0350*/  SHF.R.U32.HI R10, RZ, 0x10, R8 ;  /* 0x00000010ff0a7819 */ /* 0x000fe40000011608 */
[----:B------:R-:W-:Y:S01]  /*0360*/  LOP3.LUT R11, R11, 0xff, RZ, 0xc0, !PT ;  /* 0x000000ff0b0b7812 */ /* 0x000fe200078ec0ff */
[----:B------:R-:W-:Y:S01]  /*0370*/  VIADD R12, R12, 0xffffff9c ;  /* 0xffffff9c0c0c7836 */ /* 0x000fe20000000000 */
[----:B------:R-:W-:Y:S02]  /*0380*/  LOP3.LUT R10, R10, 0xff, RZ, 0xc0, !PT ;  /* 0x000000ff0a0a7812 */ /* 0x000fe400078ec0ff */
[----:B------:R-:W-:Y:S01]  /*0390*/  IADD3 R11, PT, PT, R11, -0x49, RZ ;  /* 0xffffffb70b0b7810 */ /* 0x000fe20007ffe0ff */
[----:B------:R-:W-:Y:S01]  /*03a0*/  IMAD R12, R12, R12, RZ ;  /* 0x0000000c0c0c7224 */ /* 0x000fe200078e02ff */
[----:B------:R-:W-:Y:S01]  /*03b0*/  IADD3 R8, PT, PT, R2, 0x1, RZ ;  /* 0x0000000102087810 */ /* 0x000fe20007ffe0ff */
[----:B------:R-:W-:-:S02]  /*03c0*/  VIADD R10, R10, 0xffffff4c ;  /* 0xffffff4c0a0a7836 */ /* 0x000fc40000000000 */
[----:B------:R-:W-:Y:S01]  /*03d0*/  IMAD R11, R11, R11, R12 ;  /* 0x0000000b0b0b7224 */ /* 0x000fe200078e020c */
[----:B------:R-:W-:-:S03]  /*03e0*/  I2FP.F32.S32 R12, UR6 ;  /* 0x00000006000c7c45 */ /* 0x000fc60008201400 */
[----:B------:R-:W-:Y:S01]  /*03f0*/  IMAD R11, R10, R10, R11 ;  /* 0x0000000a0a0b7224 */ /* 0x000fe200078e020b */
[----:B------:R-:W0:Y:S01]  /*0400*/  FCHK P0, R12, R3 ;  /* 0x000000030c007302 */ /* 0x000e220000000000 */
[----:B------:R-:W-:-:S03]  /*0410*/  FFMA R9, R0, R12, RZ ;  /* 0x0000000c00097223 */ /* 0x000fc600000000ff */
[----:B------:R-:W-:Y:S01]  /*0420*/  ISETP.GE.U32.AND P1, PT, R11, 0x7d0, PT ;  /* 0x000007d00b00780c */ /* 0x000fe20003f26070 */
[----:B------:R-:W-:-:S04]  /*0430*/  FFMA R10, -R3, R9, R12 ;  /* 0x00000009030a7223 */ /* 0x000fc8000000010c */
[----:B------:R-:W-:-:S08]  /*0440*/  FFMA R0, R0, R10, R9 ;  /* 0x0000000a00007223 */ /* 0x000fd00000000009 */
[----:B------:R-:W-:Y:S01]  /*0450*/  @P1 IMAD.MOV R8, RZ, RZ, R2 ;  /* 0x000000ffff081224 */ /* 0x000fe200078e0202 */
[----:B0-----:R-:W-:Y:S06]  /*0460*/  @!P0 BRA `(.L_x_11) ;  /* 0x00000000000c8947 */ /* 0x001fec0003800000 */
[----:B------:R-:W-:Y:S02]  /*0470*/  MOV R0, R12 ;  /* 0x0000000c00007202 */ /* 0x000fe40000000f00 */
[----:B------:R-:W-:-:S07]  /*0480*/  MOV R10, 0x4a0 ;  /* 0x000004a0000a7802 */ /* 0x000fce0000000f00 */
[----:B------:R-:W-:Y:S05]  /*0490*/  CALL.REL.NOINC `($__internal_0_$__cuda_sm3x_div_rn_noftz_f32_slowpath) ;  /* 0x0000000c00687944 */ /* 0x000fea0003c00000 */
.L_x_11:
[----:B------:R-:W-:-:S04]  /*04a0*/  FADD R2, -R0, 1 ;  /* 0x3f80000000027421 */ /* 0x000fc80000000100 */
[----:B------:R-:W-:-:S04]  /*04b0*/  FMUL R9, R2, UR14 ;  /* 0x0000000e02097c20 */ /* 0x000fc80008400000 */
[----:B------:R-:W-:-:S04]  /*04c0*/  FFMA R9, R0, UR15, R9 ;  /* 0x0000000f00097c23 */ /* 0x000fc80008000009 */
[----:B------:R-:W0:Y:S02]  /*04d0*/  F2I.TRUNC.NTZ R0, R9 ;  /* 0x0000000900007305 */ /* 0x000e24000020f100 */
[----:B0-----:R-:W-:-:S05]  /*04e0*/  IADD3 R11, PT, PT, R7, UR4, R0 ;  /* 0x00000004070b7c10 */ /* 0x001fca000fffe000 */
[----:B------:R-:W-:-:S06]  /*04f0*/  IMAD.WIDE.U32 R10, R11, 0x4, R4 ;  /* 0x000000040b0a7825 */ /* 0x000fcc00078e0004 */
[----:B------:R0:W2:Y:S01]  /*0500*/  LDG.E R10, desc[UR12][R10.64] ;  /* 0x0000000c0a0a7981 */ /* 0x0000a2000c1e1900 */
[----:B------:R-:W0:Y:S01]  /*0510*/  MUFU.RCP R14, R3 ;  /* 0x00000003000e7308 */ /* 0x000e220000001000 */
[----:B------:R-:W-:Y:S01]  /*0520*/  UIADD3 UR6, UPT, UPT, UR8, 0x2, URZ ;  /* 0x0000000208067890 */ /* 0x000fe2000fffe0ff */
[----:B0-----:R-:W-:Y:S01]  /*0530*/  FFMA R11, -R3, R14, 1 ;  /* 0x3f800000030b7423 */ /* 0x001fe2000000010e */
[--C-:B--2---:R-:W-:Y:S02]  /*0540*/  SHF.R.U32.HI R2, RZ, 0x8, R10.reuse ;  /* 0x00000008ff027819 */ /* 0x104fe4000001160a */
[----:B------:R-:W-:Y:S02]  /*0550*/  LOP3.LUT R12, R10, 0xff, RZ, 0xc0, !PT ;  /* 0x000000ff0a0c7812 */ /* 0x000fe400078ec0ff */
[----:B------:R-:W-:Y:S02]  /*0560*/  SHF.R.U32.HI R0, RZ, 0x10, R10 ;  /* 0x00000010ff007819 */ /* 0x000fe4000001160a */
[----:B------:R-:W-:Y:S01]  /*0570*/  LOP3.LUT R2, R2, 0xff, RZ, 0xc0, !PT ;  /* 0x000000ff02027812 */ /* 0x000fe200078ec0ff */
[----:B------:R-:W-:Y:S01]  /*0580*/  VIADD R12, R12, 0xffffff9c ;  /* 0xffffff9c0c0c7836 */ /* 0x000fe20000000000 */
[----:B------:R-:W-:-:S02]  /*0590*/  LOP3.LUT R0, R0, 0xff, RZ, 0xc0, !PT ;  /* 0x000000ff00007812 */ /* 0x000fc400078ec0ff */
[----:B------:R-:W-:Y:S01]  /*05a0*/  IADD3 R2, PT, PT, R2, -0x49, RZ ;  /* 0xffffffb702027810 */ /* 0x000fe20007ffe0ff */
[----:B------:R-:W-:Y:S01]  /*05b0*/  IMAD R9, R12, R12, RZ ;  /* 0x0000000c0c097224 */ /* 0x000fe200078e02ff */
[----:B------:R-:W-:Y:S01]  /*05c0*/  I2FP.F32.S32 R12, UR6 ;  /* 0x00000006000c7c45 */ /* 0x000fe20008201400 */
[----:B------:R-:W-:Y:S02]  /*05d0*/  VIADD R0, R0, 0xffffff4c ;  /* 0xffffff4c00007836 */ /* 0x000fe40000000000 */
[----:B------:R-:W-:Y:S01]  /*05e0*/  IMAD R9, R2, R2, R9 ;  /* 0x0000000202097224 */ /* 0x000fe200078e0209 */
[----:B------:R-:W0:Y:S01]  /*05f0*/  FCHK P0, R12, R3 ;  /* 0x000000030c007302 */ /* 0x000e220000000000 */
[----:B------:R-:W-:Y:S02]  /*0600*/  IADD3 R2, PT, PT, R8, 0x1, RZ ;  /* 0x0000000108027810 */ /* 0x000fe40007ffe0ff */
[----:B------:R-:W-:Y:S02]  /*0610*/  IMAD R9, R0, R0, R9 ;  /* 0x0000000000097224 */ /* 0x000fe400078e0209 */
[----:B------:R-:W-:-:S03]  /*0620*/  FFMA R0, R14, R11, R14 ;  /* 0x0000000b0e007223 */ /* 0x000fc6000000000e */
[----:B------:R-:W-:Y:S01]  /*0630*/  ISETP.GE.U32.AND P1, PT, R9, 0x7d0, PT ;  /* 0x000007d00900780c */ /* 0x000fe20003f26070 */
[----:B------:R-:W-:-:S04]  /*0640*/  FFMA R9, R0, R12, RZ ;  /* 0x0000000c00097223 */ /* 0x000fc800000000ff */
[----:B------:R-:W-:-:S04]  /*0650*/  FFMA R10, -R3, R9, R12 ;  /* 0x00000009030a7223 */ /* 0x000fc8000000010c */
[----:B------:R-:W-:-:S04]  /*0660*/  FFMA R0, R0, R10, R9 ;  /* 0x0000000a00007223 */ /* 0x000fc80000000009 */
[----:B------:R-:W-:Y:S01]  /*0670*/  @P1 IMAD.MOV R2, RZ, RZ, R8 ;  /* 0x000000ffff021224 */ /* 0x000fe200078e0208 */
[----:B0-----:R-:W-:Y:S06]  /*0680*/  @!P0 BRA `(.L_x_12) ;  /* 0x00000000000c8947 */ /* 0x001fec0003800000 */
[----:B------:R-:W-:Y:S02]  /*0690*/  MOV R0, R12 ;  /* 0x0000000c00007202 */ /* 0x000fe40000000f00 */
[----:B------:R-:W-:-:S07]  /*06a0*/  MOV R10, 0x6c0 ;  /* 0x000006c0000a7802 */ /* 0x000fce0000000f00 */
[----:B------:R-:W-:Y:S05]  /*06b0*/  CALL.REL.NOINC `($__internal_0_$__cuda_sm3x_div_rn_noftz_f32_slowpath) ;  /* 0x0000000800e07944 */ /* 0x000fea0003c00000 */
.L_x_12:
[----:B------:R-:W-:-:S04]  /*06c0*/  FADD R8, -R0, 1 ;  /* 0x3f80000000087421 */ /* 0x000fc80000000100 */
[----:B------:R-:W-:-:S04]  /*06d0*/  FMUL R9, R8, UR14 ;  /* 0x0000000e08097c20 */ /* 0x000fc80008400000 */
[----:B------:R-:W-:-:S04]  /*06e0*/  FFMA R0, R0, UR15, R9 ;  /* 0x0000000f00007c23 */ /* 0x000fc80008000009 */
[----:B------:R-:W0:Y:S02]  /*06f0*/  F2I.TRUNC.NTZ R9, R0 ;  /* 0x0000000000097305 */ /* 0x000e24000020f100 */
[----:B0-----:R-:W-:-:S04]  /*0700*/  IMAD R8, R6, UR10, R9 ;  /* 0x0000000a06087c24 */ /* 0x001fc8000f8e0209 */
[----:B------:R-:W-:-:S04]  /*0710*/  IMAD.IADD R9, R8, 0x1, R7 ;  /* 0x0000000108097824 */ /* 0x000fc800078e0207 */
[----:B------:R-:W-:-:S06]  /*0720*/  IMAD.WIDE.U32 R8, R9, 0x4, R4 ;  /* 0x0000000409087825 */ /* 0x000fcc00078e0004 */
[----:B------:R0:W2:Y:S01]  /*0730*/  LDG.E R8, desc[UR12][R8.64] ;  /* 0x0000000c08087981 */ /* 0x0000a2000c1e1900 */
[----:B------:R-:W0:Y:S01]  /*0740*/  MUFU.RCP R14, R3 ;  /* 0x00000003000e7308 */ /* 0x000e220000001000 */
[----:B------:R-:W-:Y:S01]  /*0750*/  UIADD3 UR6, UPT, UPT, UR8, 0x3, URZ ;  /* 0x0000000308067890 */ /* 0x000fe2000fffe0ff */
[----:B0-----:R-:W-:-:S04]  /*0760*/  FFMA R9, -R3, R14, 1 ;  /* 0x3f80000003097423 */ /* 0x001fc8000000010e */
[----:B------:R-:W-:Y:S01]  /*0770*/  FFMA R0, R14, R9, R14 ;  /* 0x000000090e007223 */ /* 0x000fe2000000000e */
[--C-:B--2---:R-:W-:Y:S02]  /*0780*/  SHF.R.U32.HI R11, RZ, 0x8, R8.reuse ;  /* 0x00000008ff0b7819 */ /* 0x104fe40000011608 */
[----:B------:R-:W-:Y:S02]  /*0790*/  LOP3.LUT R12, R8, 0xff, RZ, 0xc0, !PT ;  /* 0x000000ff080c7812 */ /* 0x000fe400078ec0ff */
[----:B------:R-:W-:Y:S01]  /*07a0*/  SHF.R.U32.HI R10, RZ, 0x10, R8 ;  /* 0x00000010ff0a7819 */ /* 0x000fe20000011608 */
[----:B------:R-:W-:Y:S01]  /*07b0*/  VIADD R8, R2, 0x1 ;  /* 0x0000000102087836 */ /* 0x000fe20000000000 */
[----:B------:R-:W-:Y:S02]  /*07c0*/  LOP3.LUT R11, R11, 0xff, RZ, 0xc0, !PT ;  /* 0x000000ff0b0b7812 */ /* 0x000fe400078ec0ff */
[----:B------:R-:W-:Y:S02]  /*07d0*/  IADD3 R12, PT, PT, R12, -0x64, RZ ;  /* 0xffffff9c0c0c7810 */ /* 0x000fe40007ffe0ff */
[----:B------:R-:W-:Y:S01]  /*07e0*/  LOP3.LUT R10, R10, 0xff, RZ, 0xc0, !PT ;  /* 0x000000ff0a0a7812 */ /* 0x000fe200078ec0ff */
[----:B------:R-:W-:-:S02]  /*07f0*/  VIADD R11, R11, 0xffffffb7 ;  /* 0xffffffb70b0b7836 */ /* 0x000fc40000000000 */
[----:B------:R-:W-:Y:S01]  /*0800*/  IMAD R12, R12, R12, RZ ;  /* 0x0000000c0c0c7224 */ /* 0x000fe200078e02ff */
[----:B------:R-:W-:-:S03]  /*0810*/  IADD3 R10, PT, PT, R10, -0xb4, RZ ;  /* 0xffffff4c0a0a7810 */ /* 0x000fc60007ffe0ff */
        /* <DEDUP_REMOVED lines=8> */
[----:B------:R-:W-:Y:S01]  /*08a0*/  @P1 IADD3 R8, PT, PT, R2, RZ, RZ ;  /* 0x000000ff02081210 */ /* 0x000fe20007ffe0ff */
[----:B0-----:R-:W-:Y:S06]  /*08b0*/  @!P0 BRA `(.L_x_13) ;  /* 0x00000000000c8947 */ /* 0x001fec0003800000 */
[----:B------:R-:W-:Y:S01]  /*08c0*/  IMAD.MOV.U32 R0, RZ, RZ, R12 ;  /* 0x000000ffff007224 */ /* 0x000fe200078e000c */
[----:B------:R-:W-:-:S07]  /*08d0*/  MOV R10, 0x8f0 ;  /* 0x000008f0000a7802 */ /* 0x000fce0000000f00 */
[----:B------:R-:W-:Y:S05]  /*08e0*/  CALL.REL.NOINC `($__internal_0_$__cuda_sm3x_div_rn_noftz_f32_slowpath) ;  /* 0x0000000800547944 */ /* 0x000fea0003c00000 */
.L_x_13:
[----:B------:R-:W-:-:S04]  /*08f0*/  FADD R2, -R0, 1 ;  /* 0x3f80000000027421 */ /* 0x000fc80000000100 */
[----:B------:R-:W-:-:S04]  /*0900*/  FMUL R9, R2, UR14 ;  /* 0x0000000e02097c20 */ /* 0x000fc80008400000 */
[----:B------:R-:W-:-:S06]  /*0910*/  FFMA R9, R0, UR15, R9 ;  /* 0x0000000f00097c23 */ /* 0x000fcc0008000009 */
[----:B------:R-:W0:Y:S02]  /*0920*/  F2I.TRUNC.NTZ R9, R9 ;  /* 0x0000000900097305 */ /* 0x000e24000020f100 */
[----:B0-----:R-:W-:-:S05]  /*0930*/  IMAD R0, R6, UR11, R9 ;  /* 0x0000000b06007c24 */ /* 0x001fca000f8e0209 */
[----:B------:R-:W-:-:S05]  /*0940*/  IADD3 R11, PT, PT, R0, R7, RZ ;  /* 0x00000007000b7210 */ /* 0x000fca0007ffe0ff */
[----:B------:R-:W-:-:S06]  /*0950*/  IMAD.WIDE.U32 R10, R11, 0x4, R4 ;  /* 0x000000040b0a7825 */ /* 0x000fcc00078e0004 */
[----:B------:R-:W2:Y:S01]  /*0960*/  LDG.E R10, desc[UR12][R10.64] ;  /* 0x0000000c0a0a7981 */ /* 0x000ea2000c1e1900 */
[----:B------:R-:W-:Y:S01]  /*0970*/  UIADD3 UR5, UPT, UPT, UR5, 0x4, URZ ;  /* 0x0000000405057890 */ /* 0x000fe2000fffe0ff */
[----:B------:R-:W-:Y:S01]  /*0980*/  LEA R7, R6, R7, 0x2 ;  /* 0x0000000706077211 */ /* 0x000fe200078e10ff */
[----:B------:R-:W-:Y:S02]  /*0990*/  UIADD3 UR8, UPT, UPT, UR8, 0x4, URZ ;  /* 0x0000000408087890 */ /* 0x000fe4000fffe0ff */
[----:B------:R-:W-:Y:S01]  /*09a0*/  UISETP.NE.AND UP0, UPT, UR5, URZ, UPT ;  /* 0x000000ff0500728c */ /* 0x000fe2000bf05270 */
[--C-:B--2---:R-:W-:Y:S02]  /*09b0*/  SHF.R.U32.HI R2, RZ, 0x8, R10.reuse ;  /* 0x00000008ff027819 */ /* 0x104fe4000001160a */
[----:B------:R-:W-:Y:S02]  /*09c0*/  LOP3.LUT R12, R10, 0xff, RZ, 0xc0, !PT ;  /* 0x000000ff0a0c7812 */ /* 0x000fe400078ec0ff */
[----:B------:R-:W-:-:S02]  /*09d0*/  SHF.R.U32.HI R0, RZ, 0x10, R10 ;  /* 0x00000010ff007819 */ /* 0x000fc4000001160a */
[----:B------:R-:W-:Y:S01]  /*09e0*/  LOP3.LUT R2, R2, 0xff, RZ, 0xc0, !PT ;  /* 0x000000ff02027812 */ /* 0x000fe200078ec0ff */
[----:B------:R-:W-:Y:S01]  /*09f0*/  VIADD R12, R12, 0xffffff9c ;  /* 0xffffff9c0c0c7836 */ /* 0x000fe20000000000 */
[----:B------:R-:W-:Y:S02]  /*0a00*/  LOP3.LUT R0, R0, 0xff, RZ, 0xc0, !PT ;  /* 0x000000ff00007812 */ /* 0x000fe400078ec0ff */
[----:B------:R-:W-:Y:S01]  /*0a10*/  IADD3 R2, PT, PT, R2, -0x49, RZ ;  /* 0xffffffb702027810 */ /* 0x000fe20007ffe0ff */
[----:B------:R-:W-:Y:S02]  /*0a20*/  IMAD R9, R12, R12, RZ ;  /* 0x0000000c0c097224 */ /* 0x000fe400078e02ff */
[----:B------:R-:W-:Y:S02]  /*0a30*/  VIADD R0, R0, 0xffffff4c ;  /* 0xffffff4c00007836 */ /* 0x000fe40000000000 */
[----:B------:R-:W-:Y:S01]  /*0a40*/  IMAD R9, R2, R2, R9 ;  /* 0x0000000202097224 */ /* 0x000fe200078e0209 */
[----:B------:R-:W-:-:S03]  /*0a50*/  IADD3 R2, PT, PT, R8, 0x1, RZ ;  /* 0x0000000108027810 */ /* 0x000fc60007ffe0ff */
[----:B------:R-:W-:-:S05]  /*0a60*/  IMAD R9, R0, R0, R9 ;  /* 0x0000000000097224 */ /* 0x000fca00078e0209 */
[----:B------:R-:W-:-:S13]  /*0a70*/  ISETP.GE.U32.AND P0, PT, R9, 0x7d0, PT ;  /* 0x000007d00900780c */ /* 0x000fda0003f06070 */
[----:B------:R-:W-:Y:S01]  /*0a80*/  @P0 IMAD.MOV R2, RZ, RZ, R8 ;  /* 0x000000ffff020224 */ /* 0x000fe200078e0208 */
[----:B------:R-:W-:Y:S06]  /*0a90*/  BRA.U UP0, `(.L_x_14) ;  /* 0xfffffff500c47547 */ /* 0x000fec000b83ffff */
.L_x_9:
[----:B------:R-:W-:-:S09]  /*0aa0*/  UISETP.NE.AND UP0, UPT, UR7, URZ, UPT ;  /* 0x000000ff0700728c */ /* 0x000fd2000bf05270 */
[----:B------:R-:W-:Y:S05]  /*0ab0*/  BRA.U !UP0, `(.L_x_8) ;  /* 0x0000000508d47547 */ /* 0x000fea000b800000 */
[----:B------:R-:W-:-:S09]  /*0ac0*/  UISETP.NE.AND UP0, UPT, UR7, 0x1, UPT ;  /* 0x000000010700788c */ /* 0x000fd2000bf05270 */
[----:B------:R-:W-:Y:S05]  /*0ad0*/  BRA.U !UP0, `(.L_x_15) ;  /* 0x00000005082c7547 */ /* 0x000fea000b800000 */
[----:B------:R-:W0:Y:S01]  /*0ae0*/  MUFU.RCP R0, R3 ;  /* 0x0000000300007308 */ /* 0x000e220000001000 */
[----:B-1----:R-:W-:-:S07]  /*0af0*/  I2FP.F32.S32 R6, UR8 ;  /* 0x0000000800067c45 */ /* 0x002fce0008201400 */
[----:B------:R-:W1:Y:S01]  /*0b00*/  FCHK P0, R6, R3 ;  /* 0x0000000306007302 */ /* 0x000e620000000000 */
[----:B0-----:R-:W-:-:S04]  /*0b10*/  FFMA R5, -R3, R0, 1 ;  /* 0x3f80000003057423 */ /* 0x001fc80000000100 */
[----:B------:R-:W-:-:S04]  /*0b20*/  FFMA R0, R0, R5, R0 ;  /* 0x0000000500007223 */ /* 0x000fc80000000000 */
[----:B------:R-:W-:-:S04]  /*0b30*/  FFMA R4, R0, R6, RZ ;  /* 0x0000000600047223 */ /* 0x000fc800000000ff */
[----:B------:R-:W-:-:S04]  /*0b40*/  FFMA R5, -R3, R4, R6 ;  /* 0x0000000403057223 */ /* 0x000fc80000000106 */
[----:B------:R-:W-:Y:S01]  /*0b50*/  FFMA R0, R0, R5, R4 ;  /* 0x0000000500007223 */ /* 0x000fe20000000004 */
[----:B-1----:R-:W-:Y:S06]  /*0b60*/  @!P0 BRA `(.L_x_16) ;  /* 0x00000000000c8947 */ /* 0x002fec0003800000 */
[----:B------:R-:W-:Y:S01]  /*0b70*/  IMAD.MOV.U32 R0, RZ, RZ, R6 ;  /* 0x000000ffff007224 */ /* 0x000fe200078e0006 */
[----:B------:R-:W-:-:S07]  /*0b80*/  MOV R10, 0xba0 ;  /* 0x00000ba0000a7802 */ /* 0x000fce0000000f00 */
[----:B------:R-:W-:Y:S05]  /*0b90*/  CALL.REL.NOINC `($__internal_0_$__cuda_sm3x_div_rn_noftz_f32_slowpath) ;  /* 0x0000000400a87944 */ /* 0x000fea0003c00000 */
.L_x_16:
[----:B------:R-:W0:Y:S01]  /*0ba0*/  LDCU.64 UR4, c[0x0][0x390] ;  /* 0x00007200ff0477ac */ /* 0x000e220008000a00 */
[----:B------:R-:W-:Y:S01]  /*0bb0*/  FADD R4, -R0, 1 ;  /* 0x3f80000000047421 */ /* 0x000fe20000000100 */
[----:B------:R-:W1:Y:S03]  /*0bc0*/  LDC R6, c[0x0][0x388] ;  /* 0x0000e200ff067b82 */ /* 0x000e660000000800 */
[----:B0-----:R-:W-:-:S05]  /*0bd0*/  FMUL R7, R4, UR4 ;  /* 0x0000000404077c20 */ /* 0x001fca0008400000 */
[----:B------:R-:W0:Y:S01]  /*0be0*/  LDC.64 R4, c[0x0][0x380] ;  /* 0x0000e000ff047b82 */ /* 0x000e220000000a00 */
[----:B------:R-:W-:-:S06]  /*0bf0*/  FFMA R7, R0, UR5, R7 ;  /* 0x0000000500077c23 */ /* 0x000fcc0008000007 */
[----:B------:R-:W1:Y:S02]  /*0c00*/  F2I.TRUNC.NTZ R7, R7 ;  /* 0x0000000700077305 */ /* 0x000e64000020f100 */
[----:B-1----:R-:W-:-:S04]  /*0c10*/  IMAD R9, R6, UR8, R7 ;  /* 0x0000000806097c24 */ /* 0x002fc8000f8e0207 */
[----:B0-----:R-:W-:-:S06]  /*0c20*/  IMAD.WIDE.U32 R4, R9, 0x4, R4 ;  /* 0x0000000409047825 */ /* 0x001fcc00078e0004 */
[----:B------:R0:W2:Y:S01]  /*0c30*/  LDG.E R4, desc[UR12][R4.64] ;  /* 0x0000000c04047981 */ /* 0x0000a2000c1e1900 */
[----:B------:R-:W0:Y:S01]  /*0c40*/  MUFU.RCP R10, R3 ;  /* 0x00000003000a7308 */ /* 0x000e220000001000 */
[----:B------:R-:W-:Y:S01]  /*0c50*/  UIADD3 UR4, UPT, UPT, UR8, 0x1, URZ ;  /* 0x0000000108047890 */ /* 0x000fe2000fffe0ff */
[----:B0-----:R-:W-:Y:S01]  /*0c60*/  FFMA R5, -R3, R10, 1 ;  /* 0x3f80000003057423 */ /* 0x001fe2000000010a */
[--C-:B--2---:R-:W-:Y:S02]  /*0c70*/  SHF.R.U32.HI R6, RZ, 0x8, R4.reuse ;  /* 0x00000008ff067819 */ /* 0x104fe40000011604 */
[----:B------:R-:W-:Y:S02]  /*0c80*/  LOP3.LUT R8, R4, 0xff, RZ, 0xc0, !PT ;  /* 0x000000ff04087812 */ /* 0x000fe400078ec0ff */
[----:B------:R-:W-:Y:S01]  /*0c90*/  SHF.R.U32.HI R0, RZ, 0x10, R4 ;  /* 0x00000010ff007819 */ /* 0x000fe20000011604 */
[----:B------:R-:W-:Y:S01]  /*0ca0*/  VIADD R4, R2, 0x1 ;  /* 0x0000000102047836 */ /* 0x000fe20000000000 */
[----:B------:R-:W-:-:S02]  /*0cb0*/  LOP3.LUT R6, R6, 0xff, RZ, 0xc0, !PT ;  /* 0x000000ff06067812 */ /* 0x000fc400078ec0ff */
[----:B------:R-:W-:Y:S02]  /*0cc0*/  IADD3 R8, PT, PT, R8, -0x64, RZ ;  /* 0xffffff9c08087810 */ /* 0x000fe40007ffe0ff */
[----:B------:R-:W-:Y:S01]  /*0cd0*/  LOP3.LUT R0, R0, 0xff, RZ, 0xc0, !PT ;  /* 0x000000ff00007812 */ /* 0x000fe200078ec0ff */
[----:B------:R-:W-:Y:S02]  /*0ce0*/  VIADD R6, R6, 0xffffffb7 ;  /* 0xffffffb706067836 */ /* 0x000fe40000000000 */
[----:B------:R-:W-:Y:S01]  /*0cf0*/  IMAD R7, R8, R8, RZ ;  /* 0x0000000808077224 */ /* 0x000fe200078e02ff */
[----:B------:R-:W-:Y:S02]  /*0d00*/  IADD3 R0, PT, PT, R0, -0xb4, RZ ;  /* 0xffffff4c00007810 */ /* 0x000fe40007ffe0ff */
[----:B------:R-:W-:Y:S01]  /*0d10*/  I2FP.F32.S32 R8, UR4 ;  /* 0x0000000400087c45 */ /* 0x000fe20008201400 */
[----:B------:R-:W-:-:S03]  /*0d20*/  IMAD R7, R6, R6, R7 ;  /* 0x0000000606077224 */ /* 0x000fc600078e0207 */
[----:B------:R-:W0:Y:S01]  /*0d30*/  FCHK P0, R8, R3 ;  /* 0x0000000308007302 */ /* 0x000e220000000000 */
[----:B------:R-:W-:Y:S02]  /*0d40*/  IMAD R7, R0, R0, R7 ;  /* 0x0000000000077224 */ /* 0x000fe400078e0207 */
[----:B------:R-:W-:-:S03]  /*0d50*/  FFMA R0, R10, R5, R10 ;  /* 0x000000050a007223 */ /* 0x000fc6000000000a */
[----:B------:R-:W-:Y:S01]  /*0d60*/  ISETP.GE.U32.AND P1, PT, R7, 0x7d0, PT ;  /* 0x000007d00700780c */ /* 0x000fe20003f26070 */
[----:B------:R-:W-:-:S04]  /*0d70*/  FFMA R5, R0, R8, RZ ;  /* 0x0000000800057223 */ /* 0x000fc800000000ff */
[----:B------:R-:W-:-:S04]  /*0d80*/  FFMA R6, -R3, R5, R8 ;  /* 0x0000000503067223 */ /* 0x000fc80000000108 */
[----:B------:R-:W-:-:S04]  /*0d90*/  FFMA R0, R0, R6, R5 ;  /* 0x0000000600007223 */ /* 0x000fc80000000005 */
[----:B------:R-:W-:Y:S01]  /*0da0*/  @P1 IADD3 R4, PT, PT, R2, RZ, RZ ;  /* 0x000000ff02041210 */ /* 0x000fe20007ffe0ff */
[----:B0-----:R-:W-:Y:S06]  /*0db0*/  @!P0 BRA `(.L_x_17) ;  /* 0x00000000000c8947 */ /* 0x001fec0003800000 */
[----:B------:R-:W-:Y:S01]  /*0dc0*/  IMAD.MOV.U32 R0, RZ, RZ, R8 ;  /* 0x000000ffff007224 */ /* 0x000fe200078e0008 */
[----:B------:R-:W-:-:S07]  /*0dd0*/  MOV R10, 0xdf0 ;  /* 0x00000df0000a7802 */ /* 0x000fce0000000f00 */
[----:B------:R-:W-:Y:S05]  /*0de0*/  CALL.REL.NOINC `($__internal_0_$__cuda_sm3x_div_rn_noftz_f32_slowpath) ;  /* 0x0000000400147944 */ /* 0x000fea0003c00000 */
.L_x_17:
[----:B------:R-:W0:Y:S01]  /*0df0*/  LDCU.64 UR10, c[0x0][0x390] ;  /* 0x00007200ff0a77ac */ /* 0x000e220008000a00 */
[----:B------:R-:W-:Y:S01]  /*0e00*/  FADD R2, -R0, 1 ;  /* 0x3f80000000027421 */ /* 0x000fe20000000100 */
[----:B------:R-:W1:Y:S01]  /*0e10*/  LDC.64 R6, c[0x0][0x380] ;  /* 0x0000e000ff067b82 */ /* 0x000e620000000a00 */
[----:B------:R-:W2:Y:S02]  /*0e20*/  LDCU UR4, c[0x0][0x388] ;  /* 0x00007100ff0477ac */ /* 0x000ea40008000800 */
[----:B0-----:R-:W-:-:S04]  /*0e30*/  FMUL R5, R2, UR10 ;  /* 0x0000000a02057c20 */ /* 0x001fc80008400000 */
[----:B------:R-:W-:Y:S01]  /*0e40*/  FFMA R5, R0, UR11, R5 ;  /* 0x0000000b00057c23 */ /* 0x000fe20008000005 */
[----:B--2---:R-:W-:-:S05]  /*0e50*/  UIMAD UR4, UR8, UR4, UR4 ;  /* 0x00000004080472a4 */ /* 0x004fca000f8e0204 */
[----:B------:R-:W0:Y:S02]  /*0e60*/  F2I.TRUNC.NTZ R5, R5 ;  /* 0x0000000500057305 */ /* 0x000e24000020f100 */
[----:B0-----:R-:W-:-:S05]  /*0e70*/  IADD3 R9, PT, PT, R5, UR4, RZ ;  /* 0x0000000405097c10 */ /* 0x001fca000fffe0ff */
[----:B-1----:R-:W-:-:S06]  /*0e80*/  IMAD.WIDE.U32 R6, R9, 0x4, R6 ;  /* 0x0000000409067825 */ /* 0x002fcc00078e0006 */
[----:B------:R-:W2:Y:S01]  /*0e90*/  LDG.E R6, desc[UR12][R6.64] ;  /* 0x0000000c06067981 */ /* 0x000ea2000c1e1900 */
[----:B------:R-:W-:Y:S01]  /*0ea0*/  UIADD3 UR8, UPT, UPT, UR8, 0x2, URZ ;  /* 0x0000000208087890 */ /* 0x000fe2000fffe0ff */
[--C-:B--2---:R-:W-:Y:S02]  /*0eb0*/  SHF.R.U32.HI R2, RZ, 0x8, R6.reuse ;  /* 0x00000008ff027819 */ /* 0x104fe40000011606 */
[----:B------:R-:W-:Y:S02]  /*0ec0*/  LOP3.LUT R8, R6, 0xff, RZ, 0xc0, !PT ;  /* 0x000000ff06087812 */ /* 0x000fe400078ec0ff */
[----:B------:R-:W-:Y:S02]  /*0ed0*/  SHF.R.U32.HI R0, RZ, 0x10, R6 ;  /* 0x00000010ff007819 */ /* 0x000fe40000011606 */
[----:B------:R-:W-:Y:S01]  /*0ee0*/  LOP3.LUT R2, R2, 0xff, RZ, 0xc0, !PT ;  /* 0x000000ff02027812 */ /* 0x000fe200078ec0ff */
[----:B------:R-:W-:Y:S01]  /*0ef0*/  VIADD R8, R8, 0xffffff9c ;  /* 0xffffff9c08087836 */ /* 0x000fe20000000000 */
[----:B------:R-:W-:-:S02]  /*0f00*/  LOP3.LUT R0, R0, 0xff, RZ, 0xc0, !PT ;  /* 0x000000ff00007812 */ /* 0x000fc400078ec0ff */
[----:B------:R-:W-:Y:S01]  /*0f10*/  IADD3 R2, PT, PT, R2, -0x49, RZ ;  /* 0xffffffb702027810 */ /* 0x000fe20007ffe0ff */
[----:B------:R-:W-:Y:S02]  /*0f20*/  IMAD R5, R8, R8, RZ ;  /* 0x0000000808057224 */ /* 0x000fe400078e02ff */
[----:B------:R-:W-:Y:S02]  /*0f30*/  VIADD R0, R0, 0xffffff4c ;  /* 0xffffff4c00007836 */ /* 0x000fe40000000000 */
[----:B------:R-:W-:Y:S01]  /*0f40*/  IMAD R5, R2, R2, R5 ;  /* 0x0000000202057224 */ /* 0x000fe200078e0205 */
[----:B------:R-:W-:-:S03]  /*0f50*/  IADD3 R2, PT, PT, R4, 0x1, RZ ;  /* 0x0000000104027810 */ /* 0x000fc60007ffe0ff */
[----:B------:R-:W-:-:S05]  /*0f60*/  IMAD R5, R0, R0, R5 ;  /* 0x0000000000057224 */ /* 0x000fca00078e0205 */
[----:B------:R-:W-:-:S13]  /*0f70*/  ISETP.GE.U32.AND P0, PT, R5, 0x7d0, PT ;  /* 0x000007d00500780c */ /* 0x000fda0003f06070 */
[----:B------:R-:W-:-:S07]  /*0f80*/  @P0 IMAD.MOV R2, RZ, RZ, R4 ;  /* 0x000000ffff020224 */ /* 0x000fce00078e0204 */
.L_x_15:
[----:B------:R-:W-:-:S04]  /*0f90*/  ULOP3.LUT UR4, UR9, 0x1, URZ, 0xc0, !UPT ;  /* 0x0000000109047892 */ /* 0x000fc8000f8ec0ff */
[----:B------:R-:W-:-:S09]  /*0fa0*/  UISETP.NE.U32.AND UP0, UPT, UR4, 0x1, UPT ;  /* 0x000000010400788c */ /* 0x000fd2000bf05070 */
[----:B------:R-:W-:Y:S05]  /*0fb0*/  BRA.U UP0, `(.L_x_8) ;  /* 0x0000000100947547 */ /* 0x000fea000b800000 */
        /* <DEDUP_REMOVED lines=9> */
[----:B------:R-:W-:Y:S02]  /*1050*/  MOV R0, R6 ;  /* 0x0000000600007202 */ /* 0x000fe40000000f00 */
[----:B------:R-:W-:-:S07]  /*1060*/  MOV R10, 0x1080 ;  /* 0x00001080000a7802 */ /* 0x000fce0000000f00 */
[----:B------:R-:W-:Y:S05]  /*1070*/  CALL.REL.NOINC `($__internal_0_$__cuda_sm3x_div_rn_noftz_f32_slowpath) ;  /* 0x0000000000707944 */ /* 0x000fea0003c00000 */
.L_x_18:
[----:B------:R-:W0:Y:S01]  /*1080*/  LDCU.64 UR4, c[0x0][0x390] ;  /* 0x00007200ff0477ac */ /* 0x000e220008000a00 */
[----:B------:R-:W-:Y:S01]  /*1090*/  FADD R3, -R0, 1 ;  /* 0x3f80000000037421 */ /* 0x000fe20000000100 */
[----:B------:R-:W1:Y:S08]  /*10a0*/  LDC R6, c[0x0][0x388] ;  /* 0x0000e200ff067b82 */ /* 0x000e700000000800 */
[----:B------:R-:W2:Y:S01]  /*10b0*/  LDC.64 R4, c[0x0][0x380] ;  /* 0x0000e000ff047b82 */ /* 0x000ea20000000a00 */
[----:B0-----:R-:W-:-:S04]  /*10c0*/  FMUL R3, R3, UR4 ;  /* 0x0000000403037c20 */ /* 0x001fc80008400000 */
[----:B------:R-:W-:-:S06]  /*10d0*/  FFMA R3, R0, UR5, R3 ;  /* 0x0000000500037c23 */ /* 0x000fcc0008000003 */
[----:B------:R-:W1:Y:S02]  /*10e0*/  F2I.TRUNC.NTZ R3, R3 ;  /* 0x0000000300037305 */ /* 0x000e64000020f100 */
[----:B-1----:R-:W-:-:S04]  /*10f0*/  IMAD R7, R6, UR8, R3 ;  /* 0x0000000806077c24 */ /* 0x002fc8000f8e0203 */
[----:B--2---:R-:W-:-:S06]  /*1100*/  IMAD.WIDE.U32 R4, R7, 0x4, R4 ;  /* 0x0000000407047825 */ /* 0x004fcc00078e0004 */
[----:B------:R-:W2:Y:S02]  /*1110*/  LDG.E R4, desc[UR12][R4.64] ;  /* 0x0000000c04047981 */ /* 0x000ea4000c1e1900 */
        /* <DEDUP_REMOVED lines=9> */
[----:B------:R-:W-:-:S04]  /*11b0*/  IMAD R7, R6, R6, R7 ;  /* 0x0000000606077224 */ /* 0x000fc800078e0207 */
[----:B------:R-:W-:Y:S01]  /*11c0*/  IMAD R7, R0, R0, R7 ;  /* 0x0000000000077224 */ /* 0x000fe200078e0207 */
[----:B------:R-:W-:-:S04]  /*11d0*/  IADD3 R0, PT, PT, R2, 0x1, RZ ;  /* 0x0000000102007810 */ /* 0x000fc80007ffe0ff */
[----:B------:R-:W-:-:S13]  /*11e0*/  ISETP.GE.U32.AND P0, PT, R7, 0x7d0, PT ;  /* 0x000007d00700780c */ /* 0x000fda0003f06070 */
[----:B------:R-:W-:-:S05]  /*11f0*/  @P0 IMAD.MOV R0, RZ, RZ, R2 ;  /* 0x000000ffff000224 */ /* 0x000fca00078e0202 */
[----:B------:R-:W-:-:S07]  /*1200*/  MOV R2, R0 ;  /* 0x0000000000027202 */ /* 0x000fce0000000f00 */
.L_x_8:
[----:B------:R-:W0:Y:S02]  /*1210*/  LDC.64 R4, c[0x0][0x3a0] ;  /* 0x0000e800ff047b82 */ /* 0x000e240000000a00 */
[----:B0-----:R-:W-:Y:S01]  /*1220*/  STG.E desc[UR12][R4.64], R2 ;  /* 0x0000000204007986 */ /* 0x001fe2000c10190c */
[----:B-1----:R-:W-:Y:S05]  /*1230*/  EXIT ;  /* 0x000000000000794d */ /* 0x002fea0003800000 */
        .weak           $__internal_0_$__cuda_sm3x_div_rn_noftz_f32_slowpath
        .type           $__internal_0_$__cuda_sm3x_div_rn_noftz_f32_slowpath,@function
        .size           $__internal_0_$__cuda_sm3x_div_rn_noftz_f32_slowpath,(.L_x_46 - $__internal_0_$__cuda_sm3x_div_rn_noftz_f32_slowpath)
$__internal_0_$__cuda_sm3x_div_rn_noftz_f32_slowpath:
[--C-:B------:R-:W-:Y:S01]  /*1240*/  SHF.R.U32.HI R11, RZ, 0x17, R3.reuse ;  /* 0x00000017ff0b7819 */ /* 0x100fe20000011603 */
[----:B------:R-:W-:Y:S01]  /*1250*/  IMAD.MOV.U32 R13, RZ, RZ, R3 ;  /* 0x000000ffff0d7224 */ /* 0x000fe200078e0003 */
[----:B------:R-:W-:Y:S02]  /*1260*/  SHF.R.U32.HI R9, RZ, 0x17, R0 ;  /* 0x00000017ff097819 */ /* 0x000fe40000011600 */
[----:B------:R-:W-:Y:S02]  /*1270*/  LOP3.LUT R11, R11, 0xff, RZ, 0xc0, !PT ;  /* 0x000000ff0b0b7812 */ /* 0x000fe400078ec0ff */
[----:B------:R-:W-:-:S03]  /*1280*/  LOP3.LUT R16, R9, 0xff, RZ, 0xc0, !PT ;  /* 0x000000ff09107812 */ /* 0x000fc600078ec0ff */
[----:B------:R-:W-:Y:S01]  /*1290*/  VIADD R14, R11, 0xffffffff ;  /* 0xffffffff0b0e7836 */ /* 0x000fe20000000000 */
[----:B------:R-:W-:-:S04]  /*12a0*/  IADD3 R12, PT, PT, R16, -0x1, RZ ;  /* 0xffffffff100c7810 */ /* 0x000fc80007ffe0ff */
[----:B------:R-:W-:-:S04]  /*12b0*/  ISETP.GT.U32.AND P0, PT, R14, 0xfd, PT ;  /* 0x000000fd0e00780c */ /* 0x000fc80003f04070 */
[----:B------:R-:W-:-:S13]  /*12c0*/  ISETP.GT.U32.OR P0, PT, R12, 0xfd, P0 ;  /* 0x000000fd0c00780c */ /* 0x000fda0000704470 */
[----:B------:R-:W-:Y:S01]  /*12d0*/  @!P0 MOV R9, RZ ;  /* 0x000000ff00098202 */ /* 0x000fe20000000f00 */
[----:B------:R-:W-:Y:S06]  /*12e0*/  @!P0 BRA `(.L_x_19) ;  /* 0x00000000005c8947 */ /* 0x000fec0003800000 */
[----:B------:R-:W-:Y:S02]  /*12f0*/  FSETP.GTU.FTZ.AND P0, PT, |R0|, +INF , PT ;  /* 0x7f8000000000780b */ /* 0x000fe40003f1c200 */
[----:B------:R-:W-:-:S04]  /*1300*/  FSETP.GTU.FTZ.AND P1, PT, |R3|, +INF , PT ;  /* 0x7f8000000300780b */ /* 0x000fc80003f3c200 */
[----:B------:R-:W-:-:S13]  /*1310*/  PLOP3.LUT P0, PT, P0, P1, PT, 0xf8, 0x8f ;  /* 0x00000000008f781c */ /* 0x000fda0000703f70 */
[----:B------:R-:W-:Y:S05]  /*1320*/  @P0 BRA `(.L_x_20) ;  /* 0x0000000400440947 */ /* 0x000fea0003800000 */
[----:B------:R-:W-:-:S13]  /*1330*/  LOP3.LUT P0, RZ, R13, 0x7fffffff, R0, 0xc8, !PT ;  /* 0x7fffffff0dff7812 */ /* 0x000fda000780c800 */
[----:B------:R-:W-:Y:S05]  /*1340*/  @!P0 BRA `(.L_x_21) ;  /* 0x0000000400348947 */ /* 0x000fea0003800000 */
[C---:B------:R-:W-:Y:S02]  /*1350*/  FSETP.NEU.FTZ.AND P2, PT, |R0|.reuse, +INF , PT ;  /* 0x7f8000000000780b */ /* 0x040fe40003f5d200 */
[----:B------:R-:W-:Y:S02]  /*1360*/  FSETP.NEU.FTZ.AND P1, PT, |R3|, +INF , PT ;  /* 0x7f8000000300780b */ /* 0x000fe40003f3d200 */
[----:B------:R-:W-:-:S11]  /*1370*/  FSETP.NEU.FTZ.AND P0, PT, |R0|, +INF , PT ;  /* 0x7f8000000000780b */ /* 0x000fd60003f1d200 */
[----:B------:R-:W-:Y:S05]  /*1380*/  @!P1 BRA !P2, `(.L_x_21) ;  /* 0x0000000400249947 */ /* 0x000fea0005000000 */
[----:B------:R-:W-:-:S04]  /*1390*/  LOP3.LUT P2, RZ, R0, 0x7fffffff, RZ, 0xc0, !PT ;  /* 0x7fffffff00ff7812 */ /* 0x000fc8000784c0ff */
[----:B------:R-:W-:-:S13]  /*13a0*/  PLOP3.LUT P1, PT, P1, P2, PT, 0x2f, 0xf2 ;  /* 0x0000000000f2781c */ /* 0x000fda0000f24577 */
[----:B------:R-:W-:Y:S05]  /*13b0*/  @P1 BRA `(.L_x_22) ;  /* 0x0000000400101947 */ /* 0x000fea0003800000 */
[----:B------:R-:W-:-:S04]  /*13c0*/  LOP3.LUT P1, RZ, R13, 0x7fffffff, RZ, 0xc0, !PT ;  /* 0x7fffffff0dff7812 */ /* 0x000fc8000782c0ff */
[----:B------:R-:W-:-:S13]  /*13d0*/  PLOP3.LUT P0, PT, P0, P1, PT, 0x2f, 0xf2 ;  /* 0x0000000000f2781c */ /* 0x000fda0000702577 */
[----:B------:R-:W-:Y:S05]  /*13e0*/  @P0 BRA `(.L_x_23) ;  /* 0x0000000000f80947 */ /* 0x000fea0003800000 */
[----:B------:R-:W-:Y:S02]  /*13f0*/  ISETP.GE.AND P0, PT, R12, RZ, PT ;  /* 0x000000ff0c00720c */ /* 0x000fe40003f06270 */
[----:B------:R-:W-:-:S11]  /*1400*/  ISETP.GE.AND P1, PT, R14, RZ, PT ;  /* 0x000000ff0e00720c */ /* 0x000fd60003f26270 */
[----:B------:R-:W-:Y:S01]  /*1410*/  @P0 IMAD.MOV.U32 R9, RZ, RZ, RZ ;  /* 0x000000ffff090224 */ /* 0x000fe200078e00ff */
[----:B------:R-:W-:Y:S01]  /*1420*/  @!P0 MOV R9, 0xffffffc0 ;  /* 0xffffffc000098802 */ /* 0x000fe20000000f00 */
[----:B------:R-:W-:Y:S01]  /*1430*/  @!P0 FFMA R0, R0, 1.84467440737095516160e+19, RZ ;  /* 0x5f80000000008823 */ /* 0x000fe200000000ff */
[----:B------:R-:W-:-:S03]  /*1440*/  @!P1 FFMA R13, R3, 1.84467440737095516160e+19, RZ ;  /* 0x5f800000030d9823 */ /* 0x000fc600000000ff */
[----:B------:R-:W-:-:S07]  /*1450*/  @!P1 VIADD R9, R9, 0x40 ;  /* 0x0000004009099836 */ /* 0x000fce0000000000 */
.L_x_19:
[----:B------:R-:W-:-:S04]  /*1460*/  LEA R12, R11, 0xc0800000, 0x17 ;  /* 0xc08000000b0c7811 */ /* 0x000fc800078eb8ff */
[----:B------:R-:W-:Y:S01]  /*1470*/  IADD3 R14, PT, PT, -R12, R13, RZ ;  /* 0x0000000d0c0e7210 */ /* 0x000fe20007ffe1ff */
[----:B------:R-:W-:-:S03]  /*1480*/  VIADD R12, R16, 0xffffff81 ;  /* 0xffffff81100c7836 */ /* 0x000fc60000000000 */
[----:B------:R-:W0:Y:S01]  /*1490*/  MUFU.RCP R13, R14 ;  /* 0x0000000e000d7308 */ /* 0x000e220000001000 */
[----:B------:R-:W-:Y:S01]  /*14a0*/  FADD.FTZ R15, -R14, -RZ ;  /* 0x800000ff0e0f7221 */ /* 0x000fe20000010100 */
[C---:B------:R-:W-:Y:S01]  /*14b0*/  IMAD R0, R12.reuse, -0x800000, R0 ;  /* 0xff8000000c007824 */ /* 0x040fe200078e0200 */
[----:B------:R-:W-:-:S04]  /*14c0*/  IADD3 R12, PT, PT, R12, 0x7f, -R11 ;  /* 0x0000007f0c0c7810 */ /* 0x000fc80007ffe80b */
[----:B------:R-:W-:Y:S01]  /*14d0*/  IADD3 R12, PT, PT, R12, R9, RZ ;  /* 0x000000090c0c7210 */ /* 0x000fe20007ffe0ff */
[----:B0-----:R-:W-:-:S04]  /*14e0*/  FFMA R16, R13, R15, 1 ;  /* 0x3f8000000d107423 */ /* 0x001fc8000000000f */
[----:B------:R-:W-:-:S04]  /*14f0*/  FFMA R13, R13, R16, R13 ;  /* 0x000000100d0d7223 */ /* 0x000fc8000000000d */
[----:B------:R-:W-:-:S04]  /*1500*/  FFMA R16, R0, R13, RZ ;  /* 0x0000000d00107223 */ /* 0x000fc800000000ff */
[----:B------:R-:W-:-:S04]  /*1510*/  FFMA R17, R15, R16, R0 ;  /* 0x000000100f117223 */ /* 0x000fc80000000000 */
[----:B------:R-:W-:-:S04]  /*1520*/  FFMA R16, R13, R17, R16 ;  /* 0x000000110d107223 */ /* 0x000fc80000000010 */
[----:B------:R-:W-:-:S04]  /*1530*/  FFMA R15, R15, R16, R0 ;  /* 0x000000100f0f7223 */ /* 0x000fc80000000000 */
[----:B------:R-:W-:-:S05]  /*1540*/  FFMA R0, R13, R15, R16 ;  /* 0x0000000f0d007223 */ /* 0x000fca0000000010 */
[----:B------:R-:W-:-:S04]  /*1550*/  SHF.R.U32.HI R11, RZ, 0x17, R0 ;  /* 0x00000017ff0b7819 */ /* 0x000fc80000011600 */
[----:B------:R-:W-:-:S05]  /*1560*/  LOP3.LUT R11, R11, 0xff, RZ, 0xc0, !PT ;  /* 0x000000ff0b0b7812 */ /* 0x000fca00078ec0ff */
[----:B------:R-:W-:-:S05]  /*1570*/  IMAD.IADD R17, R11, 0x1, R12 ;  /* 0x000000010b117824 */ /* 0x000fca00078e020c */
[----:B------:R-:W-:-:S04]  /*1580*/  IADD3 R9, PT, PT, R17, -0x1, RZ ;  /* 0xffffffff11097810 */ /* 0x000fc80007ffe0ff */
[----:B------:R-:W-:-:S13]  /*1590*/  ISETP.GE.U32.AND P0, PT, R9, 0xfe, PT ;  /* 0x000000fe0900780c */ /* 0x000fda0003f06070 */
[----:B------:R-:W-:Y:S05]  /*15a0*/  @!P0 BRA `(.L_x_24) ;  /* 0x0000000000808947 */ /* 0x000fea0003800000 */
[----:B------:R-:W-:-:S13]  /*15b0*/  ISETP.GT.AND P0, PT, R17, 0xfe, PT ;  /* 0x000000fe1100780c */ /* 0x000fda0003f04270 */
[----:B------:R-:W-:Y:S05]  /*15c0*/  @P0 BRA `(.L_x_25) ;  /* 0x00000000006c0947 */ /* 0x000fea0003800000 */
[----:B------:R-:W-:-:S13]  /*15d0*/  ISETP.GE.AND P0, PT, R17, 0x1, PT ;  /* 0x000000011100780c */ /* 0x000fda0003f06270 */
[----:B------:R-:W-:Y:S05]  /*15e0*/  @P0 BRA `(.L_x_26) ;  /* 0x0000000000980947 */ /* 0x000fea0003800000 */
[----:B------:R-:W-:Y:S02]  /*15f0*/  ISETP.GE.AND P0, PT, R17, -0x18, PT ;  /* 0xffffffe81100780c */ /* 0x000fe40003f06270 */
[----:B------:R-:W-:-:S11]  /*1600*/  LOP3.LUT R0, R0, 0x80000000, RZ, 0xc0, !PT ;  /* 0x8000000000007812 */ /* 0x000fd600078ec0ff */
[----:B------:R-:W-:Y:S05]  /*1610*/  @!P0 BRA `(.L_x_26) ;  /* 0x00000000008c8947 */ /* 0x000fea0003800000 */
[-CC-:B------:R-:W-:Y:S01]  /*1620*/  FFMA.RZ R9, R13, R15.reuse, R16.reuse ;  /* 0x0000000f0d097223 */ /* 0x180fe2000000c010 */
[----:B------:R-:W-:Y:S02]  /*1630*/  VIADD R14, R17, 0x20 ;  /* 0x00000020110e7836 */ /* 0x000fe40000000000 */
[-CC-:B------:R-:W-:Y:S01]  /*1640*/  FFMA.RM R12, R13, R15.reuse, R16.reuse ;  /* 0x0000000f0d0c7223 */ /* 0x180fe20000004010 */
[----:B------:R-:W-:Y:S02]  /*1650*/  ISETP.NE.AND P2, PT, R17, RZ, PT ;  /* 0x000000ff1100720c */ /* 0x000fe40003f45270 */
[----:B------:R-:W-:Y:S01]  /*1660*/  LOP3.LUT R11, R9, 0x7fffff, RZ, 0xc0, !PT ;  /* 0x007fffff090b7812 */ /* 0x000fe200078ec0ff */
[----:B------:R-:W-:Y:S01]  /*1670*/  FFMA.RP R9, R13, R15, R16 ;  /* 0x0000000f0d097223 */ /* 0x000fe20000008010 */
[----:B------:R-:W-:Y:S02]  /*1680*/  ISETP.NE.AND P1, PT, R17, RZ, PT ;  /* 0x000000ff1100720c */ /* 0x000fe40003f25270 */
[----:B------:R-:W-:-:S02]  /*1690*/  LOP3.LUT R11, R11, 0x800000, RZ, 0xfc, !PT ;  /* 0x008000000b0b7812 */ /* 0x000fc400078efcff */
[----:B------:R-:W-:Y:S02]  /*16a0*/  IADD3 R13, PT, PT, -R17, RZ, RZ ;  /* 0x000000ff110d7210 */ /* 0x000fe40007ffe1ff */
[----:B------:R-:W-:Y:S02]  /*16b0*/  SHF.L.U32 R14, R11, R14, RZ ;  /* 0x0000000e0b0e7219 */ /* 0x000fe400000006ff */
[----:B------:R-:W-:Y:S02]  /*16c0*/  FSETP.NEU.FTZ.AND P0, PT, R9, R12, PT ;  /* 0x0000000c0900720b */ /* 0x000fe40003f1d000 */
[----:B------:R-:W-:Y:S02]  /*16d0*/  SEL R12, R13, RZ, P2 ;  /* 0x000000ff0d0c7207 */ /* 0x000fe40001000000 */
[----:B------:R-:W-:Y:S02]  /*16e0*/  ISETP.NE.AND P1, PT, R14, RZ, P1 ;  /* 0x000000ff0e00720c */ /* 0x000fe40000f25270 */
[----:B------:R-:W-:-:S02]  /*16f0*/  SHF.R.U32.HI R12, RZ, R12, R11 ;  /* 0x0000000cff0c7219 */ /* 0x000fc4000001160b */
[----:B------:R-:W-:Y:S02]  /*1700*/  PLOP3.LUT P0, PT, P0, P1, PT, 0xf8, 0x8f ;  /* 0x00000000008f781c */ /* 0x000fe40000703f70 */
[----:B------:R-:W-:Y:S02]  /*1710*/  SHF.R.U32.HI R14, RZ, 0x1, R12 ;  /* 0x00000001ff0e7819 */ /* 0x000fe4000001160c */
[----:B------:R-:W-:-:S04]  /*1720*/  SEL R9, RZ, 0x1, !P0 ;  /* 0x00000001ff097807 */ /* 0x000fc80004000000 */
[----:B------:R-:W-:-:S04]  /*1730*/  LOP3.LUT R9, R9, 0x1, R14, 0xf8, !PT ;  /* 0x0000000109097812 */ /* 0x000fc800078ef80e */
[----:B------:R-:W-:-:S05]  /*1740*/  LOP3.LUT R9, R9, R12, RZ, 0xc0, !PT ;  /* 0x0000000c09097212 */ /* 0x000fca00078ec0ff */
[----:B------:R-:W-:-:S05]  /*1750*/  IMAD.IADD R9, R14, 0x1, R9 ;  /* 0x000000010e097824 */ /* 0x000fca00078e0209 */
[----:B------:R-:W-:Y:S01]  /*1760*/  LOP3.LUT R0, R9, R0, RZ, 0xfc, !PT ;  /* 0x0000000009007212 */ /* 0x000fe200078efcff */
[----:B------:R-:W-:Y:S06]  /*1770*/  BRA `(.L_x_26) ;  /* 0x0000000000347947 */ /* 0x000fec0003800000 */
.L_x_25:
[----:B------:R-:W-:-:S04]  /*1780*/  LOP3.LUT R0, R0, 0x80000000, RZ, 0xc0, !PT ;  /* 0x8000000000007812 */ /* 0x000fc800078ec0ff */
[----:B------:R-:W-:Y:S01]  /*1790*/  LOP3.LUT R0, R0, 0x7f800000, RZ, 0xfc, !PT ;  /* 0x7f80000000007812 */ /* 0x000fe200078efcff */
[----:B------:R-:W-:Y:S06]  /*17a0*/  BRA `(.L_x_26) ;  /* 0x0000000000287947 */ /* 0x000fec0003800000 */
.L_x_24:
[----:B------:R-:W-:Y:S01]  /*17b0*/  LEA R0, R12, R0, 0x17 ;  /* 0x000000000c007211 */ /* 0x000fe200078eb8ff */
[----:B------:R-:W-:Y:S06]  /*17c0*/  BRA `(.L_x_26) ;  /* 0x0000000000207947 */ /* 0x000fec0003800000 */
.L_x_23:
[----:B------:R-:W-:-:S04]  /*17d0*/  LOP3.LUT R0, R13, 0x80000000, R0, 0x48, !PT ;  /* 0x800000000d007812 */ /* 0x000fc800078e4800 */
[----:B------:R-:W-:Y:S01]  /*17e0*/  LOP3.LUT R0, R0, 0x7f800000, RZ, 0xfc, !PT ;  /* 0x7f80000000007812 */ /* 0x000fe200078efcff */
[----:B------:R-:W-:Y:S06]  /*17f0*/  BRA `(.L_x_26) ;  /* 0x0000000000147947 */ /* 0x000fec0003800000 */
.L_x_22:
[----:B------:R-:W-:Y:S01]  /*1800*/  LOP3.LUT R0, R13, 0x80000000, R0, 0x48, !PT ;  /* 0x800000000d007812 */ /* 0x000fe200078e4800 */
[----:B------:R-:W-:Y:S06]  /*1810*/  BRA `(.L_x_26) ;  /* 0x00000000000c7947 */ /* 0x000fec0003800000 */
.L_x_21:
[----:B------:R-:W0:Y:S01]  /*1820*/  MUFU.RSQ R0, -QNAN ;  /* 0xffc0000000007908 */ /* 0x000e220000001400 */
[----:B------:R-:W-:Y:S05]  /*1830*/  BRA `(.L_x_26) ;  /* 0x0000000000047947 */ /* 0x000fea0003800000 */
.L_x_20:
[----:B------:R-:W-:-:S07]  /*1840*/  FADD.FTZ R0, R0, R3 ;  /* 0x0000000300007221 */ /* 0x000fce0000010000 */
.L_x_26:
[----:B------:R-:W-:-:S04]  /*1850*/  IMAD.MOV.U32 R11, RZ, RZ, 0x0 ;  /* 0x00000000ff0b7424 */ /* 0x000fc800078e00ff */
[----:B0-----:R-:W-:Y:S05]  /*1860*/  RET.REL.NODEC R10 `(FinishLine) ;  /* 0xffffffe40ae47950 */ /* 0x001fea0003c3ffff */
.L_x_27:
        /* <DEDUP_REMOVED lines=9> */
.L_x_46:


//--------------------- .text.FinishLine2         --------------------------
	.section	.text.FinishLine2,"ax",@progbits
	.align	128
        .global         FinishLine2
        .type           FinishLine2,@function
        .size           FinishLine2,(.L_x_47 - FinishLine2)
        .other          FinishLine2,@"STO_CUDA_ENTRY STV_DEFAULT"
FinishLine2:
.text.FinishLine2:
[----:B------:R-:W-:Y:S01]  /*0000*/  LDC R1, c[0x0][0x37c] ;  /* 0x0000df00ff017b82 */ /* 0x000fe20000000800 */
[----:B------:R-:W0:Y:S07]  /*0010*/  S2R R3, SR_TID.X ;  /* 0x0000000000037919 */ /* 0x000e2e0000002100 */
[----:B------:R-:W0:Y:S01]  /*0020*/  S2UR UR4, SR_CTAID.X ;  /* 0x00000000000479c3 */ /* 0x000e220000002500 */
[----:B------:R-:W1:Y:S01]  /*0030*/  LDCU.64 UR8, c[0x0][0x398] ;  /* 0x00007300ff0877ac */ /* 0x000e620008000a00 */
[----:B------:R-:W2:Y:S01]  /*0040*/  S2R R0, SR_TID.Y ;  /* 0x0000000000007919 */ /* 0x000ea20000002200 */
[----:B------:R-:W3:Y:S05]  /*0050*/  LDCU UR6, c[0x0][0x394] ;  /* 0x00007280ff0677ac */ /* 0x000eea0008000800 */
[----:B------:R-:W0:Y:S01]  /*0060*/  LDC R2, c[0x0][0x360] ;  /* 0x0000d800ff027b82 */ /* 0x000e220000000800 */
[----:B------:R-:W4:Y:S07]  /*0070*/  LDCU UR7, c[0x0][0x388] ;  /* 0x00007100ff0777ac */ /* 0x000f2e0008000800 */
[----:B------:R-:W2:Y:S08]  /*0080*/  S2UR UR5, SR_CTAID.Y ;  /* 0x00000000000579c3 */ /* 0x000eb00000002600 */
[----:B------:R-:W2:Y:S01]  /*0090*/  LDC R5, c[0x0][0x364] ;  /* 0x0000d900ff057b82 */ /* 0x000ea20000000800 */
[----:B0-----:R-:W-:-:S02]  /*00a0*/  IMAD R2, R2, UR4, R3 ;  /* 0x0000000402027c24 */ /* 0x001fc4000f8e0203 */
[----:B--2---:R-:W-:-:S03]  /*00b0*/  IMAD R5, R5, UR5, R0 ;  /* 0x0000000505057c24 */ /* 0x004fc6000f8e0200 */
[----:B------:R-:W-:Y:S02]  /*00c0*/  I2FP.F32.S32 R0, R2 ;  /* 0x0000000200007245 */ /* 0x000fe40000201400 */
[C---:B-1----:R-:W-:Y:S02]  /*00d0*/  ISETP.GT.AND P0, PT, R5.reuse, UR9, PT ;  /* 0x0000000905007c0c */ /* 0x042fe4000bf04270 */
[----:B---3--:R-:W-:Y:S02]  /*00e0*/  FSETP.GEU.AND P2, PT, R0, UR6, PT ;  /* 0x0000000600007c0b */ /* 0x008fe4000bf4e000 */
[----:B------:R-:W-:Y:S02]  /*00f0*/  ISETP.LT.OR P1, PT, R5, UR8, P0 ;  /* 0x0000000805007c0c */ /* 0x000fe40008721670 */
[----:B----4-:R-:W-:-:S04]  /*0100*/  ISETP.GE.U32.OR P0, PT, R2, UR7, !P2 ;  /* 0x0000000702007c0c */ /* 0x010fc8000d706470 */
[----:B------:R-:W-:-:S13]  /*0110*/  PLOP3.LUT P0, PT, P0, P1, PT, 0xf8, 0x8f ;  /* 0x00000000008f781c */ /* 0x000fda0000703f70 */
[----:B------:R-:W-:Y:S05]  /*0120*/  @P0 EXIT ;  /* 0x000000000000094d */ /* 0x000fea0003800000 */
[----:B------:R-:W0:Y:S01]  /*0130*/  LDCU UR4, c[0x0][0x38c] ;  /* 0x00007180ff0477ac */ /* 0x000e220008000800 */
[----:B------:R-:W-:Y:S01]  /*0140*/  I2FP.F32.U32 R0, R5 ;  /* 0x0000000500007245 */ /* 0x000fe20000201000 */
[----:B------:R-:W-:Y:S01]  /*0150*/  BSSY.RECONVERGENT B0, `(.L_x_28) ;  /* 0x000000e000007945 */ /* 0x000fe20003800200 */
[----:B0-----:R-:W-:Y:S01]  /*0160*/  I2FP.F32.U32 R3, UR4 ;  /* 0x0000000400037c45 */ /* 0x001fe20008201000 */
[----:B------:R-:W0:Y:S03]  /*0170*/  LDCU.64 UR4, c[0x0][0x358] ;  /* 0x00006b00ff0477ac */ /* 0x000e260008000a00 */
[----:B------:R-:W1:Y:S08]  /*0180*/  MUFU.RCP R4, R3 ;  /* 0x0000000300047308 */ /* 0x000e700000001000 */
[----:B------:R-:W2:Y:S01]  /*0190*/  FCHK P0, R0, R3 ;  /* 0x0000000300007302 */ /* 0x000ea20000000000 */
[----:B-1----:R-:W-:-:S04]  /*01a0*/  FFMA R7, -R3, R4, 1 ;  /* 0x3f80000003077423 */ /* 0x002fc80000000104 */
[----:B------:R-:W-:-:S04]  /*01b0*/  FFMA R7, R4, R7, R4 ;  /* 0x0000000704077223 */ /* 0x000fc80000000004 */
[----:B------:R-:W-:-:S04]  /*01c0*/  FFMA R4, R0, R7, RZ ;  /* 0x0000000700047223 */ /* 0x000fc800000000ff */
[----:B------:R-:W-:-:S04]  /*01d0*/  FFMA R6, -R3, R4, R0 ;  /* 0x0000000403067223 */ /* 0x000fc80000000100 */
[----:B------:R-:W-:Y:S01]  /*01e0*/  FFMA R4, R7, R6, R4 ;  /* 0x0000000607047223 */ /* 0x000fe20000000004 */
[----:B0-2---:R-:W-:Y:S06]  /*01f0*/  @!P0 BRA `(.L_x_29) ;  /* 0x00000000000c8947 */ /* 0x005fec0003800000 */
[----:B------:R-:W-:-:S07]  /*0200*/  MOV R4, 0x220 ;  /* 0x0000022000047802 */ /* 0x000fce0000000f00 */
[----:B------:R-:W-:Y:S05]  /*0210*/  CALL.REL.NOINC `($__internal_1_$__cuda_sm3x_div_rn_noftz_f32_slowpath) ;  /* 0x0000000000887944 */ /* 0x000fea0003c00000 */
[----:B------:R-:W-:-:S07]  /*0220*/  IMAD.MOV.U32 R4, RZ, RZ, R0 ;  /* 0x000000ffff047224 */ /* 0x000fce00078e0000 */
.L_x_29:
[----:B------:R-:W-:Y:S05]  /*0230*/  BSYNC.RECONVERGENT B0 ;  /* 0x0000000000007941 */ /* 0x000fea0003800200 */
.L_x_28:
[----:B------:R-:W0:Y:S01]  /*0240*/  LDCU.64 UR6, c[0x0][0x390] ;  /* 0x00007200ff0677ac */ /* 0x000e220008000a00 */
[----:B------:R-:W-:Y:S01]  /*0250*/  FADD R0, -R4, 1 ;  /* 0x3f80000004007421 */ /* 0x000fe20000000100 */
[----:B------:R-:W1:Y:S03]  /*0260*/  LDC.64 R6, c[0x0][0x380] ;  /* 0x0000e000ff067b82 */ /* 0x000e660000000a00 */
[----:B0-----:R-:W-:Y:S01]  /*0270*/  FMUL R3, R0, UR6 ;  /* 0x0000000600037c20 */ /* 0x001fe20008400000 */
[----:B------:R-:W0:Y:S03]  /*0280*/  LDCU UR6, c[0x0][0x388] ;  /* 0x00007100ff0677ac */ /* 0x000e260008000800 */
[----:B------:R-:W-:-:S04]  /*0290*/  FFMA R3, R4, UR7, R3 ;  /* 0x0000000704037c23 */ /* 0x000fc80008000003 */
[----:B------:R-:W0:Y:S02]  /*02a0*/  F2I.TRUNC.NTZ R0, R3 ;  /* 0x0000000300007305 */ /* 0x000e24000020f100 */
[----:B0-----:R-:W-:-:S04]  /*02b0*/  IMAD R9, R5, UR6, R0 ;  /* 0x0000000605097c24 */ /* 0x001fc8000f8e0200 */
[----:B-1----:R-:W-:-:S06]  /*02c0*/  IMAD.WIDE.U32 R8, R9, 0x4, R6 ;  /* 0x0000000409087825 */ /* 0x002fcc00078e0006 */
[----:B------:R-:W2:Y:S02]  /*02d0*/  LDG.E R8, desc[UR4][R8.64] ;  /* 0x0000000408087981 */ /* 0x000ea4000c1e1900 */
[--C-:B--2---:R-:W-:Y:S02]  /*02e0*/  SHF.R.U32.HI R4, RZ, 0x8, R8.reuse ;  /* 0x00000008ff047819 */ /* 0x104fe40000011608 */
[----:B------:R-:W-:Y:S02]  /*02f0*/  LOP3.LUT R10, R8, 0xff, RZ, 0xc0, !PT ;  /* 0x000000ff080a7812 */ /* 0x000fe400078ec0ff */
[----:B------:R-:W-:Y:S02]  /*0300*/  SHF.R.U32.HI R0, RZ, 0x10, R8 ;  /* 0x00000010ff007819 */ /* 0x000fe40000011608 */
[----:B------:R-:W-:Y:S01]  /*0310*/  LOP3.LUT R4, R4, 0xff, RZ, 0xc0, !PT ;  /* 0x000000ff04047812 */ /* 0x000fe200078ec0ff */
[----:B------:R-:W-:Y:S01]  /*0320*/  VIADD R10, R10, 0xffffff9c ;  /* 0xffffff9c0a0a7836 */ /* 0x000fe20000000000 */
[----:B------:R-:W-:-:S03]  /*0330*/  LOP3.LUT R0, R0, 0xff, RZ, 0xc0, !PT ;  /* 0x000000ff00007812 */ /* 0x000fc600078ec0ff */
[----:B------:R-:W-:Y:S02]  /*0340*/  VIADD R4, R4, 0xffffffb7 ;  /* 0xffffffb704047836 */ /* 0x000fe40000000000 */
[----:B------:R-:W-:Y:S02]  /*0350*/  IMAD R3, R10, R10, RZ ;  /* 0x0000000a0a037224 */ /* 0x000fe400078e02ff */
[----:B------:R-:W-:Y:S02]  /*0360*/  VIADD R0, R0, 0xffffff4c ;  /* 0xffffff4c00007836 */ /* 0x000fe40000000000 */
[----:B------:R-:W-:-:S04]  /*0370*/  IMAD R3, R4, R4, R3 ;  /* 0x0000000404037224 */ /* 0x000fc800078e0203 */
[----:B------:R-:W-:-:S05]  /*0380*/  IMAD R3, R0, R0, R3 ;  /* 0x0000000000037224 */ /* 0x000fca00078e0203 */
[----:B------:R-:W-:-:S13]  /*0390*/  ISETP.GT.U32.AND P0, PT, R3, 0x7cf, PT ;  /* 0x000007cf0300780c */ /* 0x000fda0003f04070 */
[----:B------:R-:W-:Y:S02]  /*03a0*/  @!P0 IMAD R9, R5, UR6, R2 ;  /* 0x0000000605098c24 */ /* 0x000fe4000f8e0202 */
[----:B------:R-:W-:Y:S02]  /*03b0*/  @!P0 IMAD.MOV.U32 R3, RZ, RZ, -0x1000000 ;  /* 0xff000000ff038424 */ /* 0x000fe400078e00ff */
[----:B------:R-:W-:-:S05]  /*03c0*/  @!P0 IMAD.WIDE.U32 R8, R9, 0x4, R6 ;  /* 0x0000000409088825 */ /* 0x000fca00078e0006 */
[----:B------:R0:W-:Y:S01]  /*03d0*/  @!P0 STG.E desc[UR4][R8.64], R3 ;  /* 0x0000000308008986 */ /* 0x0001e2000c101904 */
[----:B------:R-:W-:Y:S05]  /*03e0*/  @!P0 EXIT ;  /* 0x000000000000894d */ /* 0x000fea0003800000 */
[----:B------:R-:W-:Y:S02]  /*03f0*/  IMAD R5, R5, UR6, R2 ;  /* 0x0000000605057c24 */ /* 0x000fe4000f8e0202 */
[----:B0-----:R-:W-:Y:S02]  /*0400*/  IMAD.MOV.U32 R3, RZ, RZ, -0x1 ;  /* 0xffffffffff037424 */ /* 0x001fe400078e00ff */
[----:B------:R-:W-:-:S05]  /*0410*/  IMAD.WIDE.U32 R6, R5, 0x4, R6 ;  /* 0x0000000405067825 */ /* 0x000fca00078e0006 */
[----:B------:R-:W-:Y:S01]  /*0420*/  STG.E desc[UR4][R6.64], R3 ;  /* 0x0000000306007986 */ /* 0x000fe2000c101904 */
[----:B------:R-:W-:Y:S05]  /*0430*/  EXIT ;  /* 0x000000000000794d */ /* 0x000fea0003800000 */
        .weak           $__internal_1_$__cuda_sm3x_div_rn_noftz_f32_slowpath
        .type           $__internal_1_$__cuda_sm3x_div_rn_noftz_f32_slowpath,@function
        .size           $__internal_1_$__cuda_sm3x_div_rn_noftz_f32_slowpath,(.L_x_47 - $__internal_1_$__cuda_sm3x_div_rn_noftz_f32_slowpath)
$__internal_1_$__cuda_sm3x_div_rn_noftz_f32_slowpath:
[--C-:B------:R-:W-:Y:S01]  /*0440*/  SHF.R.U32.HI R7, RZ, 0x17, R3.reuse ;  /* 0x00000017ff077819 */ /* 0x100fe20000011603 */
[----:B------:R-:W-:Y:S01]  /*0450*/  BSSY.RECONVERGENT B1, `(.L_x_30) ;  /* 0x0000064000017945 */ /* 0x000fe20003800200 */
[--C-:B------:R-:W-:Y:S01]  /*0460*/  SHF.R.U32.HI R6, RZ, 0x17, R0.reuse ;  /* 0x00000017ff067819 */ /* 0x100fe20000011600 */
[----:B------:R-:W-:Y:S01]  /*0470*/  IMAD.MOV.U32 R8, RZ, RZ, R0 ;  /* 0x000000ffff087224 */ /* 0x000fe200078e0000 */
[----:B------:R-:W-:Y:S01]  /*0480*/  LOP3.LUT R7, R7, 0xff, RZ, 0xc0, !PT ;  /* 0x000000ff07077812 */ /* 0x000fe200078ec0ff */
[----:B------:R-:W-:Y:S01]  /*0490*/  IMAD.MOV.U32 R9, RZ, RZ, R3 ;  /* 0x000000ffff097224 */ /* 0x000fe200078e0003 */
[----:B------:R-:W-:-:S03]  /*04a0*/  LOP3.LUT R6, R6, 0xff, RZ, 0xc0, !PT ;  /* 0x000000ff06067812 */ /* 0x000fc600078ec0ff */
[----:B------:R-:W-:Y:S02]  /*04b0*/  VIADD R12, R7, 0xffffffff ;  /* 0xffffffff070c7836 */ /* 0x000fe40000000000 */
[----:B------:R-:W-:-:S03]  /*04c0*/  VIADD R11, R6, 0xffffffff ;  /* 0xffffffff060b7836 */ /* 0x000fc60000000000 */
[----:B------:R-:W-:-:S04]  /*04d0*/  ISETP.GT.U32.AND P0, PT, R12, 0xfd, PT ;  /* 0x000000fd0c00780c */ /* 0x000fc80003f04070 */
[----:B------:R-:W-:-:S13]  /*04e0*/  ISETP.GT.U32.OR P0, PT, R11, 0xfd, P0 ;  /* 0x000000fd0b00780c */ /* 0x000fda0000704470 */
[----:B------:R-:W-:Y:S01]  /*04f0*/  @!P0 IMAD.MOV.U32 R10, RZ, RZ, RZ ;  /* 0x000000ffff0a8224 */ /* 0x000fe200078e00ff */
        /* <DEDUP_REMOVED lines=19> */
[----:B------:R-:W-:Y:S02]  /*0630*/  @P0 IMAD.MOV.U32 R10, RZ, RZ, RZ ;  /* 0x000000ffff0a0224 */ /* 0x000fe400078e00ff */
[----:B------:R-:W-:Y:S01]  /*0640*/  @!P0 FFMA R8, R0, 1.84467440737095516160e+19, RZ ;  /* 0x5f80000000088823 */ /* 0x000fe200000000ff */
[----:B------:R-:W-:Y:S02]  /*0650*/  @!P0 IMAD.MOV.U32 R10, RZ, RZ, -0x40 ;  /* 0xffffffc0ff0a8424 */ /* 0x000fe400078e00ff */
[----:B------:R-:W-:Y:S02]  /*0660*/  @!P1 FFMA R9, R3, 1.84467440737095516160e+19, RZ ;  /* 0x5f80000003099823 */ /* 0x000fe400000000ff */
[----:B------:R-:W-:-:S07]  /*0670*/  @!P1 VIADD R10, R10, 0x40 ;  /* 0x000000400a0a9836 */ /* 0x000fce0000000000 */
.L_x_31:
[----:B------:R-:W-:Y:S01]  /*0680*/  LEA R0, R7, 0xc0800000, 0x17 ;  /* 0xc080000007007811 */ /* 0x000fe200078eb8ff */
[----:B------:R-:W-:Y:S01]  /*0690*/  VIADD R6, R6, 0xffffff81 ;  /* 0xffffff8106067836 */ /* 0x000fe20000000000 */
[----:B------:R-:W-:Y:S03]  /*06a0*/  BSSY.RECONVERGENT B2, `(.L_x_36) ;  /* 0x0000035000027945 */ /* 0x000fe60003800200 */
[----:B------:R-:W-:Y:S01]  /*06b0*/  IMAD.IADD R9, R9, 0x1, -R0 ;  /* 0x0000000109097824 */ /* 0x000fe200078e0a00 */
[C---:B------:R-:W-:Y:S01]  /*06c0*/  IADD3 R7, PT, PT, R6.reuse, 0x7f, -R7 ;  /* 0x0000007f06077810 */ /* 0x040fe20007ffe807 */
[----:B------:R-:W-:Y:S02]  /*06d0*/  IMAD R0, R6, -0x800000, R8 ;  /* 0xff80000006007824 */ /* 0x000fe400078e0208 */
[----:B------:R-:W0:Y:S01]  /*06e0*/  MUFU.RCP R3, R9 ;  /* 0x0000000900037308 */ /* 0x000e220000001000 */
[----:B------:R-:W-:Y:S01]  /*06f0*/  FADD.FTZ R11, -R9, -RZ ;  /* 0x800000ff090b7221 */ /* 0x000fe20000010100 */
[----:B------:R-:W-:-:S03]  /*0700*/  IMAD.IADD R7, R7, 0x1, R10 ;  /* 0x0000000107077824 */ /* 0x000fc600078e020a */
        /* <DEDUP_REMOVED lines=9> */
[----:B------:R-:W-:-:S04]  /*07a0*/  IMAD.IADD R9, R3, 0x1, R7 ;  /* 0x0000000103097824 */ /* 0x000fc800078e0207 */
[----:B------:R-:W-:-:S05]  /*07b0*/  VIADD R3, R9, 0xffffffff ;  /* 0xffffffff09037836 */ /* 0x000fca0000000000 */
        /* <DEDUP_REMOVED lines=9> */
[CCC-:B------:R-:W-:Y:S01]  /*0850*/  FFMA.RZ R3, R12.reuse, R8.reuse, R13.reuse ;  /* 0x000000080c037223 */ /* 0x1c0fe2000000c00d */
[CCC-:B------:R-:W-:Y:S01]  /*0860*/  FFMA.RM R6, R12.reuse, R8.reuse, R13.reuse ;  /* 0x000000080c067223 */ /* 0x1c0fe2000000400d */
[C---:B------:R-:W-:Y:S02]  /*0870*/  ISETP.NE.AND P2, PT, R9.reuse, RZ, PT ;  /* 0x000000ff0900720c */ /* 0x040fe40003f45270 */
[----:B------:R-:W-:Y:S02]  /*0880*/  ISETP.NE.AND P1, PT, R9, RZ, PT ;  /* 0x000000ff0900720c */ /* 0x000fe40003f25270 */
[----:B------:R-:W-:Y:S01]  /*0890*/  LOP3.LUT R7, R3, 0x7fffff, RZ, 0xc0, !PT ;  /* 0x007fffff03077812 */ /* 0x000fe200078ec0ff */
[----:B------:R-:W-:Y:S01]  /*08a0*/  FFMA.RP R3, R12, R8, R13 ;  /* 0x000000080c037223 */ /* 0x000fe2000000800d */
[----:B------:R-:W-:Y:S02]  /*08b0*/  VIADD R8, R9, 0x20 ;  /* 0x0000002009087836 */ /* 0x000fe40000000000 */
[----:B------:R-:W-:Y:S01]  /*08c0*/  LOP3.LUT R7, R7, 0x800000, RZ, 0xfc, !PT ;  /* 0x0080000007077812 */ /* 0x000fe200078efcff */
[----:B------:R-:W-:Y:S01]  /*08d0*/  IMAD.MOV R9, RZ, RZ, -R9 ;  /* 0x000000ffff097224 */ /* 0x000fe200078e0a09 */
[----:B------:R-:W-:-:S02]  /*08e0*/  FSETP.NEU.FTZ.AND P0, PT, R3, R6, PT ;  /* 0x000000060300720b */ /* 0x000fc40003f1d000 */
[----:B------:R-:W-:Y:S02]  /*08f0*/  SHF.L.U32 R8, R7, R8, RZ ;  /* 0x0000000807087219 */ /* 0x000fe400000006ff */
[----:B------:R-:W-:Y:S02]  /*0900*/  SEL R6, R9, RZ, P2 ;  /* 0x000000ff09067207 */ /* 0x000fe40001000000 */
[----:B------:R-:W-:Y:S02]  /*0910*/  ISETP.NE.AND P1, PT, R8, RZ, P1 ;  /* 0x000000ff0800720c */ /* 0x000fe40000f25270 */
[----:B------:R-:W-:Y:S02]  /*0920*/  SHF.R.U32.HI R6, RZ, R6, R7 ;  /* 0x00000006ff067219 */ /* 0x000fe40000011607 */
[----:B------:R-:W-:Y:S02]  /*0930*/  PLOP3.LUT P0, PT, P0, P1, PT, 0xf8, 0x8f ;  /* 0x00000000008f781c */ /* 0x000fe40000703f70 */
[----:B------:R-:W-:-:S02]  /*0940*/  SHF.R.U32.HI R8, RZ, 0x1, R6 ;  /* 0x00000001ff087819 */ /* 0x000fc40000011606 */
[----:B------:R-:W-:-:S04]  /*0950*/  SEL R3, RZ, 0x1, !P0 ;  /* 0x00000001ff037807 */ /* 0x000fc80004000000 */
[----:B------:R-:W-:-:S04]  /*0960*/  LOP3.LUT R3, R3, 0x1, R8, 0xf8, !PT ;  /* 0x0000000103037812 */ /* 0x000fc800078ef808 */
[----:B------:R-:W-:-:S05]  /*0970*/  LOP3.LUT R3, R3, R6, RZ, 0xc0, !PT ;  /* 0x0000000603037212 */ /* 0x000fca00078ec0ff */
[----:B------:R-:W-:-:S05]  /*0980*/  IMAD.IADD R3, R8, 0x1, R3 ;  /* 0x0000000108037824 */ /* 0x000fca00078e0203 */
[----:B------:R-:W-:Y:S01]  /*0990*/  LOP3.LUT R0, R3, R0, RZ, 0xfc, !PT ;  /* 0x0000000003007212 */ /* 0x000fe200078efcff */
[----:B------:R-:W-:Y:S06]  /*09a0*/  BRA `(.L_x_39) ;  /* 0x0000000000107947 */ /* 0x000fec0003800000 */
.L_x_38:
[----:B------:R-:W-:-:S04]  /*09b0*/  LOP3.LUT R0, R0, 0x80000000, RZ, 0xc0, !PT ;  /* 0x8000000000007812 */ /* 0x000fc800078ec0ff */
[----:B------:R-:W-:Y:S01]  /*09c0*/  LOP3.LUT R0, R0, 0x7f800000, RZ, 0xfc, !PT ;  /* 0x7f80000000007812 */ /* 0x000fe200078efcff */
[----:B------:R-:W-:Y:S06]  /*09d0*/  BRA `(.L_x_39) ;  /* 0x0000000000047947 */ /* 0x000fec0003800000 */
.L_x_37:
[----:B------:R-:W-:-:S07]  /*09e0*/  IMAD R0, R7, 0x800000, R0 ;  /* 0x0080000007007824 */ /* 0x000fce00078e0200 */
.L_x_39:
[----:B------:R-:W-:Y:S05]  /*09f0*/  BSYNC.RECONVERGENT B2 ;  /* 0x0000000000027941 */ /* 0x000fea0003800200 */
.L_x_36:
[----:B------:R-:W-:Y:S05]  /*0a00*/  BRA `(.L_x_40) ;  /* 0x0000000000207947 */ /* 0x000fea0003800000 */
.L_x_35:
[----:B------:R-:W-:-:S04]  /*0a10*/  LOP3.LUT R0, R9, 0x80000000, R8, 0x48, !PT ;  /* 0x8000000009007812 */ /* 0x000fc800078e4808 */
[----:B------:R-:W-:Y:S01]  /*0a20*/  LOP3.LUT R0, R0, 0x7f800000, RZ, 0xfc, !PT ;  /* 0x7f80000000007812 */ /* 0x000fe200078efcff */
[----:B------:R-:W-:Y:S06]  /*0a30*/  BRA `(.L_x_40) ;  /* 0x0000000000147947 */ /* 0x000fec0003800000 */
.L_x_34:
[----:B------:R-:W-:Y:S01]  /*0a40*/  LOP3.LUT R0, R9, 0x80000000, R8, 0x48, !PT ;  /* 0x8000000009007812 */ /* 0x000fe200078e4808 */
[----:B------:R-:W-:Y:S06]  /*0a50*/  BRA `(.L_x_40) ;  /* 0x00000000000c7947 */ /* 0x000fec0003800000 */
.L_x_33:
[----:B------:R-:W0:Y:S01]  /*0a60*/  MUFU.RSQ R0, -QNAN ;  /* 0xffc0000000007908 */ /* 0x000e220000001400 */
[----:B------:R-:W-:Y:S05]  /*0a70*/  BRA `(.L_x_40) ;  /* 0x0000000000047947 */ /* 0x000fea0003800000 */
.L_x_32:
[----:B------:R-:W-:-:S07]  /*0a80*/  FADD.FTZ R0, R0, R3 ;  /* 0x0000000300007221 */ /* 0x000fce0000010000 */
.L_x_40:
[----:B------:R-:W-:Y:S05]  /*0a90*/  BSYNC.RECONVERGENT B1 ;  /* 0x0000000000017941 */ /* 0x000fea0003800200 */
.L_x_30:
[----:B------:R-:W-:Y:S02]  /*0aa0*/  IMAD.MOV.U32 R6, RZ, RZ, R4 ;  /* 0x000000ffff067224 */ /* 0x000fe400078e0004 */
[----:B------:R-:W-:-:S04]  /*0ab0*/  IMAD.MOV.U32 R7, RZ, RZ, 0x0 ;  /* 0x00000000ff077424 */ /* 0x000fc800078e00ff */
[----:B0-----:R-:W-:Y:S05]  /*0ac0*/  RET.REL.NODEC R6 `(FinishLine2) ;  /* 0xfffffff4064c7950 */ /* 0x001fea0003c3ffff */
.L_x_41:
        /* <DEDUP_REMOVED lines=11> */
.L_x_47:


//--------------------- .text.FinishLine3         --------------------------
	.section	.text.FinishLine3,"ax",@progbits
	.align	128
        .global         FinishLine3
        .type           FinishLine3,@function
        .size           FinishLine3,(.L_x_51 - FinishLine3)
        .other          FinishLine3,@"STO_CUDA_ENTRY STV_DEFAULT"
FinishLine3:
.text.FinishLine3:
[----:B------:R-:W-:Y:S01]  /*0000*/  LDC R1, c[0x0][0x37c] ;  /* 0x0000df00ff017b82 */ /* 0x000fe20000000800 */
[----:B------:R-:W0:Y:S07]  /*0010*/  S2R R3, SR_TID.Y ;  /* 0x0000000000037919 */ /* 0x000e2e0000002200 */
[----:B------:R-:W0:Y:S01]  /*0020*/  S2UR UR4, SR_CTAID.Y ;  /* 0x00000000000479c3 */ /* 0x000e220000002600 */
[----:B------:R-:W1:Y:S07]  /*0030*/  LDCU.64 UR8, c[0x0][0x3a8] ;  /* 0x00007500ff0877ac */ /* 0x000e6e0008000a00 */
[----:B------:R-:W0:Y:S01]  /*0040*/  LDC R0, c[0x0][0x364] ;  /* 0x0000d900ff007b82 */ /* 0x000e220000000800 */
[----:B-1----:R-:W-:Y:S01]  /*0050*/  ISETP.NE.AND P0, PT, RZ, UR8, PT ;  /* 0x00000008ff007c0c */ /* 0x002fe2000bf05270 */
[----:B0-----:R-:W-:-:S05]  /*0060*/  IMAD R0, R0, UR4, R3 ;  /* 0x0000000400007c24 */ /* 0x001fca000f8e0203 */
[----:B------:R-:W-:-:S13]  /*0070*/  ISETP.GE.U32.OR P0, PT, R0, UR9, !P0 ;  /* 0x0000000900007c0c */ /* 0x000fda000c706470 */
[----:B------:R-:W-:Y:S05]  /*0080*/  @P0 EXIT ;  /* 0x000000000000094d */ /* 0x000fea0003800000 */
[----:B------:R-:W0:Y:S01]  /*0090*/  LDC.64 R8, c[0x0][0x390] ;  /* 0x0000e400ff087b82 */ /* 0x000e220000000a00 */
[----:B------:R-:W-:Y:S01]  /*00a0*/  LOP3.LUT P0, RZ, R0, 0x1, RZ, 0xc0, !PT ;  /* 0x0000000100ff7812 */ /* 0x000fe2000780c0ff */
[----:B------:R-:W1:Y:S01]  /*00b0*/  LDCU.64 UR6, c[0x0][0x358] ;  /* 0x00006b00ff0677ac */ /* 0x000e620008000a00 */
[--C-:B------:R-:W-:Y:S02]  /*00c0*/  SHF.R.U32.HI R7, RZ, 0x1, R0.reuse ;  /* 0x00000001ff077819 */ /* 0x100fe40000011600 */
[----:B------:R-:W-:Y:S01]  /*00d0*/  I2FP.F32.U32 R4, R0 ;  /* 0x0000000000047245 */ /* 0x000fe20000201000 */
[----:B------:R-:W2:Y:S01]  /*00e0*/  LDCU UR5, c[0x0][0x3b0] ;  /* 0x00007600ff0577ac */ /* 0x000ea20008000800 */
[C---:B------:R-:W-:Y:S01]  /*00f0*/  LOP3.LUT R3, R7.reuse, 0x7fffffe, RZ, 0xc0, !PT ;  /* 0x07fffffe07037812 */ /* 0x040fe200078ec0ff */
[----:B------:R-:W-:Y:S01]  /*0100*/  IMAD R7, R7, UR8, RZ ;  /* 0x0000000807077c24 */ /* 0x000fe2000f8e02ff */
[----:B------:R-:W3:Y:S02]  /*0110*/  LDCU.128 UR12, c[0x0][0x380] ;  /* 0x00007000ff0c77ac */ /* 0x000ee40008000c00 */
[----:B------:R-:W-:Y:S01]  /*0120*/  LOP3.LUT R3, R3, 0x1, R0, 0xf8, !PT ;  /* 0x0000000103037812 */ /* 0x000fe200078ef800 */
[----:B------:R-:W-:-:S02]  /*0130*/  UMOV UR4, URZ ;  /* 0x000000ff00047c82 */ /* 0x000fc40008000000 */
[----:B0-----:R-:W0:Y:S08]  /*0140*/  @P0 LDC R8, c[0x0][0x398] ;  /* 0x0000e600ff080b82 */ /* 0x001e300000000800 */
[----:B------:R-:W4:Y:S01]  /*0150*/  @P0 LDC R9, c[0x0][0x39c] ;  /* 0x0000e700ff090b82 */ /* 0x000f220000000800 */
[----:B------:R-:W-:-:S05]  /*0160*/  IADD3 R5, P0, PT, R3, UR9, RZ ;  /* 0x0000000903057c10 */ /* 0x000fca000ff1e0ff */
[----:B------:R-:W-:Y:S01]  /*0170*/  IMAD.X R14, RZ, RZ, RZ, P0 ;  /* 0x000000ffff0e7224 */ /* 0x000fe200000e06ff */
[----:B0-----:R-:W-:-:S05]  /*0180*/  IADD3 R2, P1, PT, R8, 0x4, RZ ;  /* 0x0000000408027810 */ /* 0x001fca0007f3e0ff */
[----:B-1234-:R-:W-:-:S08]  /*0190*/  IMAD.X R3, RZ, RZ, R9, P1 ;  /* 0x000000ffff037224 */ /* 0x01efd000008e0609 */
.L_x_42:
[----:B0-----:R-:W-:Y:S01]  /*01a0*/  I2FP.F32.U32 R9, UR4 ;  /* 0x0000000400097c45 */ /* 0x001fe20008201000 */
[----:B------:R-:W-:-:S04]  /*01b0*/  IMAD R12, R14, UR14, RZ ;  /* 0x0000000e0e0c7c24 */ /* 0x000fc8000f8e02ff */
[----:B------:R-:W-:Y:S01]  /*01c0*/  FFMA R6, R4, UR5, R9 ;  /* 0x0000000504067c23 */ /* 0x000fe20008000009 */
[----:B------:R-:W-:-:S03]  /*01d0*/  IMAD R13, R5, UR15, R12 ;  /* 0x0000000f050d7c24 */ /* 0x000fc6000f8e020c */
[----:B------:R-:W0:Y:S02]  /*01e0*/  F2I.TRUNC.NTZ R10, R6 ;  /* 0x00000006000a7305 */ /* 0x000e24000020f100 */
[----:B0-----:R-:W-:-:S03]  /*01f0*/  SHF.R.S32.HI R11, RZ, 0x1f, R10 ;  /* 0x0000001fff0b7819 */ /* 0x001fc6000001140a */
[----:B------:R-:W-:-:S04]  /*0200*/  IMAD.WIDE.U32 R8, R5, UR14, R10 ;  /* 0x0000000e05087c25 */ /* 0x000fc8000f8e000a */
[----:B------:R-:W-:Y:S01]  /*0210*/  IMAD.WIDE.U32 R10, R0, UR14, R10 ;  /* 0x0000000e000a7c25 */ /* 0x000fe2000f8e000a */
[----:B------:R-:W-:-:S03]  /*0220*/  IADD3 R12, P1, PT, R8, UR12, RZ ;  /* 0x0000000c080c7c10 */ /* 0x000fc6000ff3e0ff */
[----:B------:R-:W-:Y:S01]  /*0230*/  IMAD R8, R0, UR15, R11 ;  /* 0x0000000f00087c24 */ /* 0x000fe2000f8e020b */
[----:B------:R-:W-:Y:S02]  /*0240*/  IADD3 R10, P0, PT, R10, UR12, RZ ;  /* 0x0000000c0a0a7c10 */ /* 0x000fe4000ff1e0ff */
[----:B------:R-:W-:Y:S02]  /*0250*/  IADD3.X R13, PT, PT, R9, UR13, R13, P1, !PT ;  /* 0x0000000d090d7c10 */ /* 0x000fe40008ffe40d */
[----:B------:R-:W-:-:S03]  /*0260*/  IADD3.X R11, PT, PT, R8, UR13, RZ, P0, !PT ;  /* 0x0000000d080b7c10 */ /* 0x000fc600087fe4ff */
[----:B------:R-:W2:Y:S04]  /*0270*/  LDG.E.U8 R8, desc[UR6][R12.64] ;  /* 0x000000060c087981 */ /* 0x000ea8000c1e1100 */
[----:B------:R-:W3:Y:S04]  /*0280*/  LDG.E.U8 R6, desc[UR6][R10.64] ;  /* 0x000000060a067981 */ /* 0x000ee8000c1e1100 */
[----:B------:R-:W4:Y:S04]  /*0290*/  LDG.E.U8 R9, desc[UR6][R12.64+0x1] ;  /* 0x000001060c097981 */ /* 0x000f28000c1e1100 */
[----:B------:R-:W5:Y:S01]  /*02a0*/  LDG.E.U8 R15, desc[UR6][R10.64+0x1] ;  /* 0x000001060a0f7981 */ /* 0x000f62000c1e1100 */
[----:B------:R-:W-:-:S04]  /*02b0*/  UIADD3 UR4, UPT, UPT, UR4, 0x2, URZ ;  /* 0x0000000204047890 */ /* 0x000fc8000fffe0ff */
[----:B------:R-:W-:Y:S01]  /*02c0*/  UISETP.GE.U32.AND UP0, UPT, UR4, UR8, UPT ;  /* 0x000000080400728c */ /* 0x000fe2000bf06070 */
[----:B--2---:R-:W-:Y:S01]  /*02d0*/  LEA R8, R8, 0xfffffe00, 0x2 ;  /* 0xfffffe0008087811 */ /* 0x004fe200078e10ff */
[----:B---3--:R-:W-:-:S03]  /*02e0*/  IMAD.SHL.U32 R6, R6, 0x4, RZ ;  /* 0x0000000406067824 */ /* 0x008fc600078e00ff */
[----:B------:R-:W-:Y:S02]  /*02f0*/  I2FP.F32.S32 R16, R8 ;  /* 0x0000000800107245 */ /* 0x000fe40000201400 */
[----:B----4-:R-:W-:Y:S02]  /*0300*/  LEA R8, R9, 0xfffffe00, 0x2 ;  /* 0xfffffe0009087811 */ /* 0x010fe400078e10ff */
[----:B------:R-:W-:Y:S01]  /*0310*/  I2FP.F32.U32 R17, R6 ;  /* 0x0000000600117245 */ /* 0x000fe20000201000 */
[C---:B------:R-:W-:Y:S01]  /*0320*/  FMUL R9, R16.reuse, -0.39179998636245727539 ;  /* 0xbec89a0210097820 */ /* 0x040fe20000400000 */
[----:B------:R-:W-:Y:S01]  /*0330*/  I2FP.F32.S32 R8, R8 ;  /* 0x0000000800087245 */ /* 0x000fe20000201400 */
[----:B-----5:R-:W-:Y:S01]  /*0340*/  IMAD.SHL.U32 R11, R15, 0x4, RZ ;  /* 0x000000040f0b7824 */ /* 0x020fe200078e00ff */
[----:B------:R-:W-:Y:S01]  /*0350*/  LOP3.LUT R6, RZ, 0x80000000, R16, 0xb8, !PT ;  /* 0x80000000ff067812 */ /* 0x000fe200078eb810 */
[----:B------:R-:W-:Y:S01]  /*0360*/  FFMA R13, R17, 1.1643999814987182617, R9 ;  /* 0x3f950b0f110d7823 */ /* 0x000fe20000000009 */
[----:B------:R-:W-:Y:S01]  /*0370*/  FMUL R16, R16, 2.0171999931335449219 ;  /* 0x400119ce10107820 */ /* 0x000fe20000400000 */
[----:B------:R-:W-:-:S02]  /*0380*/  LOP3.LUT R18, RZ, 0x80000000, R8, 0xb8, !PT ;  /* 0x80000000ff127812 */ /* 0x000fc400078eb808 */
[C---:B------:R-:W-:Y:S01]  /*0390*/  FFMA R13, R8.reuse, -0.81300002336502075195, R13 ;  /* 0xbf5020c5080d7823 */ /* 0x040fe2000000000d */
[----:B------:R-:W-:Y:S01]  /*03a0*/  I2FP.F32.U32 R11, R11 ;  /* 0x0000000b000b7245 */ /* 0x000fe20000201000 */
[C---:B------:R-:W-:Y:S01]  /*03b0*/  FFMA R19, R17.reuse, 1.1643999814987182617, R6 ;  /* 0x3f950b0f11137823 */ /* 0x040fe20000000006 */
[----:B------:R-:W-:Y:S02]  /*03c0*/  FFMA R17, R17, 1.1643999814987182617, R16 ;  /* 0x3f950b0f11117823 */ /* 0x000fe40000000010 */
[----:B------:R-:W-:Y:S01]  /*03d0*/  FMNMX R13, RZ, R13, !PT ;  /* 0x0000000dff0d7209 */ /* 0x000fe20007800000 */
[----:B------:R-:W-:Y:S01]  /*03e0*/  FFMA R9, R11, 1.1643999814987182617, R9 ;  /* 0x3f950b0f0b097823 */ /* 0x000fe20000000009 */
[----:B------:R-:W-:Y:S01]  /*03f0*/  FADD R17, R17, R18 ;  /* 0x0000001211117221 */ /* 0x000fe20000000000 */
[C---:B------:R-:W-:Y:S01]  /*0400*/  FFMA R19, R8.reuse, 1.5959999561309814453, R19 ;  /* 0x3fcc49ba08137823 */ /* 0x040fe20000000013 */
[----:B------:R-:W-:Y:S01]  /*0410*/  FMNMX R12, R13, 1023, PT ;  /* 0x447fc0000d0c7809 */ /* 0x000fe20003800000 */
[C---:B------:R-:W-:Y:S01]  /*0420*/  FFMA R13, R11.reuse, 1.1643999814987182617, R16 ;  /* 0x3f950b0f0b0d7823 */ /* 0x040fe20000000010 */
[----:B------:R-:W-:Y:S01]  /*0430*/  FFMA R9, R8, -0.81300002336502075195, R9 ;  /* 0xbf5020c508097823 */ /* 0x000fe20000000009 */
[----:B------:R-:W-:Y:S01]  /*0440*/  FFMA R11, R11, 1.1643999814987182617, R6 ;  /* 0x3f950b0f0b0b7823 */ /* 0x000fe20000000006 */
[----:B------:R-:W-:Y:S01]  /*0450*/  FMNMX R17, RZ, R17, !PT ;  /* 0x00000011ff117209 */ /* 0x000fe20007800000 */
[----:B------:R-:W-:Y:S01]  /*0460*/  FADD R13, R18, R13 ;  /* 0x0000000d120d7221 */ /* 0x000fe20000000000 */
[----:B------:R-:W-:Y:S01]  /*0470*/  FMNMX R19, RZ, R19, !PT ;  /* 0x00000013ff137209 */ /* 0x000fe20007800000 */
[----:B------:R-:W-:Y:S01]  /*0480*/  FFMA R11, R8, 1.5959999561309814453, R11 ;  /* 0x3fcc49ba080b7823 */ /* 0x000fe2000000000b */
[----:B------:R-:W-:Y:S01]  /*0490*/  FMNMX R9, RZ, R9, !PT ;  /* 0x00000009ff097209 */ /* 0x000fe20007800000 */
[----:B------:R-:W0:Y:S01]  /*04a0*/  F2I.U32.TRUNC.NTZ R12, R12 ;  /* 0x0000000c000c7305 */ /* 0x000e22000020f000 */
[----:B------:R-:W-:-:S02]  /*04b0*/  FMNMX R13, RZ, R13, !PT ;  /* 0x0000000dff0d7209 */ /* 0x000fc40007800000 */
[----:B------:R-:W-:Y:S02]  /*04c0*/  FMNMX R9, R9, 1023, PT ;  /* 0x447fc00009097809 */ /* 0x000fe40003800000 */
[----:B------:R-:W-:Y:S02]  /*04d0*/  FMNMX R13, R13, 1023, PT ;  /* 0x447fc0000d0d7809 */ /* 0x000fe40003800000 */
[----:B------:R-:W-:Y:S02]  /*04e0*/  FMNMX R11, RZ, R11, !PT ;  /* 0x0000000bff0b7209 */ /* 0x000fe40007800000 */
[----:B------:R-:W-:Y:S01]  /*04f0*/  FMNMX R17, R17, 1023, PT ;  /* 0x447fc00011117809 */ /* 0x000fe20003800000 */
[----:B------:R-:W1:Y:S01]  /*0500*/  F2I.U32.TRUNC.NTZ R9, R9 ;  /* 0x0000000900097305 */ /* 0x000e62000020f000 */
[----:B------:R-:W-:Y:S02]  /*0510*/  FMNMX R10, R19, 1023, PT ;  /* 0x447fc000130a7809 */ /* 0x000fe40003800000 */
[----:B------:R-:W-:Y:S01]  /*0520*/  FMNMX R11, R11, 1023, PT ;  /* 0x447fc0000b0b7809 */ /* 0x000fe20003800000 */
[----:B0-----:R-:W-:-:S04]  /*0530*/  IMAD.SHL.U32 R12, R12, 0x40, RZ ;  /* 0x000000400c0c7824 */ /* 0x001fc800078e00ff */
[----:B------:R-:W0:Y:S01]  /*0540*/  F2I.U32.TRUNC.NTZ R13, R13 ;  /* 0x0000000d000d7305 */ /* 0x000e22000020f000 */
[----:B-1----:R-:W-:-:S07]  /*0550*/  IMAD.SHL.U32 R15, R9, 0x40, RZ ;  /* 0x00000040090f7824 */ /* 0x002fce00078e00ff */
[----:B------:R-:W1:Y:S01]  /*0560*/  F2I.U32.TRUNC.NTZ R17, R17 ;  /* 0x0000001100117305 */ /* 0x000e62000020f000 */
[----:B------:R-:W-:-:S04]  /*0570*/  IMAD.WIDE R8, R7, 0x4, R2 ;  /* 0x0000000407087825 */ /* 0x000fc800078e0202 */
[----:B------:R-:W-:Y:S01]  /*0580*/  VIADD R7, R7, 0x2 ;  /* 0x0000000207077836 */ /* 0x000fe20000000000 */
[----:B0-----:R-:W-:Y:S02]  /*0590*/  SHF.R.U32.HI R6, RZ, 0x2, R13 ;  /* 0x00000002ff067819 */ /* 0x001fe4000001160d */
[----:B------:R-:W0:Y:S02]  /*05a0*/  F2I.U32.TRUNC.NTZ R10, R10 ;  /* 0x0000000a000a7305 */ /* 0x000e24000020f000 */
[----:B------:R-:W-:Y:S02]  /*05b0*/  LOP3.LUT R15, R6, 0xffff00, R15, 0xf8, !PT ;  /* 0x00ffff00060f7812 */ /* 0x000fe400078ef80f */
[----:B-1----:R-:W-:-:S04]  /*05c0*/  SHF.R.U32.HI R17, RZ, 0x2, R17 ;  /* 0x00000002ff117819 */ /* 0x002fc80000011611 */
[----:B------:R-:W1:Y:S01]  /*05d0*/  F2I.U32.TRUNC.NTZ R11, R11 ;  /* 0x0000000b000b7305 */ /* 0x000e62000020f000 */
[----:B------:R-:W-:Y:S01]  /*05e0*/  LOP3.LUT R17, R17, 0xffff00, R12, 0xf8, !PT ;  /* 0x00ffff0011117812 */ /* 0x000fe200078ef80c */
[----:B0-----:R-:W-:-:S05]  /*05f0*/  IMAD.SHL.U32 R10, R10, 0x4000, RZ ;  /* 0x000040000a0a7824 */ /* 0x001fca00078e00ff */
[----:B------:R-:W-:Y:S01]  /*0600*/  LOP3.LUT R10, R17, 0xff0000, R10, 0xf8, !PT ;  /* 0x00ff0000110a7812 */ /* 0x000fe200078ef80a */
[----:B-1----:R-:W-:-:S03]  /*0610*/  IMAD.SHL.U32 R6, R11, 0x4000, RZ ;  /* 0x000040000b067824 */ /* 0x002fc600078e00ff */
[----:B------:R-:W-:Y:S02]  /*0620*/  LOP3.LUT R11, R10, 0xff000000, RZ, 0xfc, !PT ;  /* 0xff0000000a0b7812 */ /* 0x000fe400078efcff */
[----:B------:R-:W-:-:S03]  /*0630*/  LOP3.LUT R6, R15, 0xff0000, R6, 0xf8, !PT ;  /* 0x00ff00000f067812 */ /* 0x000fc600078ef806 */
[----:B------:R0:W-:Y:S01]  /*0640*/  STG.E desc[UR6][R8.64+-0x4], R11 ;  /* 0xfffffc0b08007986 */ /* 0x0001e2000c101906 */
[----:B------:R-:W-:-:S05]  /*0650*/  LOP3.LUT R13, R6, 0xff000000, RZ, 0xfc, !PT ;  /* 0xff000000060d7812 */ /* 0x000fca00078efcff */
[----:B------:R0:W-:Y:S01]  /*0660*/  STG.E desc[UR6][R8.64], R13 ;  /* 0x0000000d08007986 */ /* 0x0001e2000c101906 */
[----:B------:R-:W-:Y:S05]  /*0670*/  BRA.U !UP0, `(.L_x_42) ;  /* 0xfffffff908c87547 */ /* 0x000fea000b83ffff */
[----:B------:R-:W-:Y:S05]  /*0680*/  EXIT ;  /* 0x000000000000794d */ /* 0x000fea0003800000 */
.L_x_43:
        /* <DEDUP_REMOVED lines=15> */
.L_x_51:


//--------------------- .text.NV12ToARGB          --------------------------
	.section	.text.NV12ToARGB,"ax",@progbits
	.align	128
        .global         NV12ToARGB
        .type           NV12ToARGB,@function
        .size           NV12ToARGB,(.L_x_52 - NV12ToARGB)
        .other          NV12ToARGB,@"STO_CUDA_ENTRY STV_DEFAULT"
NV12ToARGB:
.text.NV12ToARGB:
[----:B------:R-:W-:Y:S01]  /*0000*/  LDC R1, c[0x0][0x37c] ;  /* 0x0000df00ff017b82 */ /* 0x000fe20000000800 */
[----:B------:R-:W0:Y:S07]  /*0010*/  S2R R3, SR_TID.X ;  /* 0x0000000000037919 */ /* 0x000e2e0000002100 */
[----:B------:R-:W0:Y:S01]  /*0020*/  LDC R0, c[0x0][0x360] ;  /* 0x0000d800ff007b82 */ /* 0x000e220000000800 */
[----:B------:R-:W1:Y:S01]  /*0030*/  LDCU.64 UR6, c[0x0][0x3a8] ;  /* 0x00007500ff0677ac */ /* 0x000e620008000a00 */
[----:B------:R-:W2:Y:S06]  /*0040*/  S2R R2, SR_TID.Y ;  /* 0x0000000000027919 */ /* 0x000eac0000002200 */
[----:B------:R-:W0:Y:S08]  /*0050*/  S2UR UR4, SR_CTAID.X ;  /* 0x00000000000479c3 */ /* 0x000e300000002500 */
[----:B------:R-:W2:Y:S08]  /*0060*/  S2UR UR5, SR_CTAID.Y ;  /* 0x00000000000579c3 */ /* 0x000eb00000002600 */
[----:B------:R-:W2:Y:S01]  /*0070*/  LDC R5, c[0x0][0x364] ;  /* 0x0000d900ff057b82 */ /* 0x000ea20000000800 */
[----:B0-----:R-:W-:-:S02]  /*0080*/  IMAD R3, R0, UR4, R3 ;  /* 0x0000000400037c24 */ /* 0x001fc4000f8e0203 */
[----:B--2---:R-:W-:Y:S02]  /*0090*/  IMAD R5, R5, UR5, R2 ;  /* 0x0000000505057c24 */ /* 0x004fe4000f8e0202 */
[----:B------:R-:W-:-:S03]  /*00a0*/  IMAD.SHL.U32 R2, R3, 0x2, RZ ;  /* 0x0000000203027824 */ /* 0x000fc600078e00ff */
[----:B-1----:R-:W-:-:S04]  /*00b0*/  ISETP.GE.U32.AND P0, PT, R5, UR7, PT ;  /* 0x0000000705007c0c */ /* 0x002fc8000bf06070 */
[----:B------:R-:W-:-:S13]  /*00c0*/  ISETP.GE.U32.OR P0, PT, R2, UR6, P0 ;  /* 0x0000000602007c0c */ /* 0x000fda0008706470 */
[----:B------:R-:W-:Y:S05]  /*00d0*/  @P0 EXIT ;  /* 0x000000000000094d */ /* 0x000fea0003800000 */
[--C-:B------:R-:W-:Y:S01]  /*00e0*/  SHF.R.U32.HI R7, RZ, 0x1, R5.reuse ;  /* 0x00000001ff077819 */ /* 0x100fe20000011605 */
[----:B------:R-:W0:Y:S01]  /*00f0*/  LDCU.128 UR8, c[0x0][0x380] ;  /* 0x00007000ff0877ac */ /* 0x000e220008000c00 */
[----:B------:R-:W-:Y:S02]  /*0100*/  SHF.R.S32.HI R3, RZ, 0x1f, R2 ;  /* 0x0000001fff037819 */ /* 0x000fe40000011402 */
[----:B------:R-:W-:Y:S01]  /*0110*/  LOP3.LUT R0, R7, 0x7fffffe, RZ, 0xc0, !PT ;  /* 0x07fffffe07007812 */ /* 0x000fe200078ec0ff */
[----:B------:R-:W1:Y:S03]  /*0120*/  LDCU.64 UR4, c[0x0][0x358] ;  /* 0x00006b00ff0477ac */ /* 0x000e660008000a00 */
[----:B------:R-:W-:-:S04]  /*0130*/  LOP3.LUT R0, R0, 0x1, R5, 0xf8, !PT ;  /* 0x0000000100007812 */ /* 0x000fc800078ef805 */
[----:B------:R-:W-:-:S05]  /*0140*/  IADD3 R13, P0, PT, R0, UR7, RZ ;  /* 0x00000007000d7c10 */ /* 0x000fca000ff1e0ff */
[----:B------:R-:W-:Y:S02]  /*0150*/  IMAD.X R0, RZ, RZ, RZ, P0 ;  /* 0x000000ffff007224 */ /* 0x000fe400000e06ff */
[----:B0-----:R-:W-:-:S04]  /*0160*/  IMAD.WIDE.U32 R10, R13, UR10, R2 ;  /* 0x0000000a0d0a7c25 */ /* 0x001fc8000f8e0002 */
[----:B------:R-:W-:Y:S01]  /*0170*/  IMAD R0, R0, UR10, RZ ;  /* 0x0000000a00007c24 */ /* 0x000fe2000f8e02ff */
[----:B------:R-:W-:Y:S01]  /*0180*/  IADD3 R10, P1, PT, R10, UR8, RZ ;  /* 0x000000080a0a7c10 */ /* 0x000fe2000ff3e0ff */
[----:B------:R-:W-:-:S04]  /*0190*/  IMAD.WIDE.U32 R8, R5, UR10, R2 ;  /* 0x0000000a05087c25 */ /* 0x000fc8000f8e0002 */
[----:B------:R-:W-:Y:S01]  /*01a0*/  IMAD R13, R13, UR11, R0 ;  /* 0x0000000b0d0d7c24 */ /* 0x000fe2000f8e0200 */
[----:B------:R-:W-:Y:S01]  /*01b0*/  IADD3 R8, P0, PT, R8, UR8, RZ ;  /* 0x0000000808087c10 */ /* 0x000fe2000ff1e0ff */
[----:B------:R-:W-:-:S03]  /*01c0*/  IMAD R0, R5, UR11, R9 ;  /* 0x0000000b05007c24 */ /* 0x000fc6000f8e0209 */
[----:B------:R-:W-:Y:S02]  /*01d0*/  IADD3.X R11, PT, PT, R11, UR9, R13, P1, !PT ;  /* 0x000000090b0b7c10 */ /* 0x000fe40008ffe40d */
[----:B------:R-:W-:-:S03]  /*01e0*/  IADD3.X R9, PT, PT, R0, UR9, RZ, P0, !PT ;  /* 0x0000000900097c10 */ /* 0x000fc600087fe4ff */
[----:B-1----:R-:W2:Y:S04]  /*01f0*/  LDG.E.U8 R3, desc[UR4][R10.64] ;  /* 0x000000040a037981 */ /* 0x002ea8000c1e1100 */
[----:B------:R-:W3:Y:S04]  /*0200*/  LDG.E.U8 R0, desc[UR4][R8.64] ;  /* 0x0000000408007981 */ /* 0x000ee8000c1e1100 */
[----:B------:R-:W4:Y:S04]  /*0210*/  LDG.E.U8 R6, desc[UR4][R10.64+0x1] ;  /* 0x000001040a067981 */ /* 0x000f28000c1e1100 */
[----:B------:R-:W5:Y:S01]  /*0220*/  LDG.E.U8 R4, desc[UR4][R8.64+0x1] ;  /* 0x0000010408047981 */ /* 0x000f62000c1e1100 */
[----:B------:R-:W-:-:S02]  /*0230*/  LOP3.LUT P0, RZ, R5, 0x1, RZ, 0xc0, !PT ;  /* 0x0000000105ff7812 */ /* 0x000fc4000780c0ff */
[----:B--2---:R-:W-:Y:S01]  /*0240*/  LEA R3, R3, 0xfffffe00, 0x2 ;  /* 0xfffffe0003037811 */ /* 0x004fe200078e10ff */
[----:B---3--:R-:W-:-:S03]  /*0250*/  IMAD.SHL.U32 R0, R0, 0x4, RZ ;  /* 0x0000000400007824 */ /* 0x008fc600078e00ff */
[----:B------:R-:W-:Y:S02]  /*0260*/  I2FP.F32.S32 R12, R3 ;  /* 0x00000003000c7245 */ /* 0x000fe40000201400 */
[----:B----4-:R-:W-:Y:S02]  /*0270*/  LEA R3, R6, 0xfffffe00, 0x2 ;  /* 0xfffffe0006037811 */ /* 0x010fe400078e10ff */
[----:B------:R-:W-:Y:S01]  /*0280*/  I2FP.F32.U32 R13, R0 ;  /* 0x00000000000d7245 */ /* 0x000fe20000201000 */
[----:B------:R-:W-:Y:S01]  /*0290*/  FMUL R14, R12, 2.0171999931335449219 ;  /* 0x400119ce0c0e7820 */ /* 0x000fe20000400000 */
[----:B------:R-:W-:Y:S01]  /*02a0*/  LOP3.LUT R0, RZ, 0x80000000, R12, 0xb8, !PT ;  /* 0x80000000ff007812 */ /* 0x000fe200078eb80c */
[----:B-----5:R-:W-:Y:S01]  /*02b0*/  IMAD.SHL.U32 R4, R4, 0x4, RZ ;  /* 0x0000000404047824 */ /* 0x020fe200078e00ff */
[----:B------:R-:W-:Y:S01]  /*02c0*/  I2FP.F32.S32 R3, R3 ;  /* 0x0000000300037245 */ /* 0x000fe20000201400 */
[C---:B------:R-:W-:Y:S01]  /*02d0*/  FFMA R8, R13.reuse, 1.1643999814987182617, R14 ;  /* 0x3f950b0f0d087823 */ /* 0x040fe2000000000e */
[----:B------:R-:W-:Y:S01]  /*02e0*/  FMUL R12, R12, -0.39179998636245727539 ;  /* 0xbec89a020c0c7820 */ /* 0x000fe20000400000 */
[----:B------:R-:W-:Y:S01]  /*02f0*/  FFMA R6, R13, 1.1643999814987182617, R0 ;  /* 0x3f950b0f0d067823 */ /* 0x000fe20000000000 */
[----:B------:R-:W-:-:S03]  /*0300*/  LOP3.LUT R11, RZ, 0x80000000, R3, 0xb8, !PT ;  /* 0x80000000ff0b7812 */ /* 0x000fc600078eb803 */
[----:B------:R-:W-:Y:S02]  /*0310*/  FFMA R6, R3, 1.5959999561309814453, R6 ;  /* 0x3fcc49ba03067823 */ /* 0x000fe40000000006 */
[----:B------:R-:W-:-:S03]  /*0320*/  FADD R8, R8, R11 ;  /* 0x0000000b08087221 */ /* 0x000fc60000000000 */
[----:B------:R-:W-:Y:S02]  /*0330*/  FMNMX R6, RZ, R6, !PT ;  /* 0x00000006ff067209 */ /* 0x000fe40007800000 */
[----:B------:R-:W-:Y:S02]  /*0340*/  FMNMX R8, RZ, R8, !PT ;  /* 0x00000008ff087209 */ /* 0x000fe40007800000 */
[----:B------:R-:W-:Y:S01]  /*0350*/  FMNMX R10, R6, 1023, PT ;  /* 0x447fc000060a7809 */ /* 0x000fe20003800000 */
[----:B------:R-:W-:Y:S01]  /*0360*/  FFMA R6, R13, 1.1643999814987182617, R12 ;  /* 0x3f950b0f0d067823 */ /* 0x000fe2000000000c */
[----:B------:R-:W-:Y:S02]  /*0370*/  I2FP.F32.U32 R13, R4 ;  /* 0x00000004000d7245 */ /* 0x000fe40000201000 */
[----:B------:R-:W-:Y:S01]  /*0380*/  FMNMX R16, R8, 1023, PT ;  /* 0x447fc00008107809 */ /* 0x000fe20003800000 */
[----:B------:R-:W-:Y:S01]  /*0390*/  FFMA R6, R3, -0.81300002336502075195, R6 ;  /* 0xbf5020c503067823 */ /* 0x000fe20000000006 */
[----:B------:R-:W0:Y:S01]  /*03a0*/  LDC.64 R8, c[0x0][0x390] ;  /* 0x0000e400ff087b82 */ /* 0x000e220000000a00 */
[C---:B------:R-:W-:Y:S01]  /*03b0*/  FFMA R12, R13.reuse, 1.1643999814987182617, R12 ;  /* 0x3f950b0f0d0c7823 */ /* 0x040fe2000000000c */
[C---:B------:R-:W-:Y:S01]  /*03c0*/  FFMA R14, R13.reuse, 1.1643999814987182617, R14 ;  /* 0x3f950b0f0d0e7823 */ /* 0x040fe2000000000e */
[----:B------:R-:W-:Y:S01]  /*03d0*/  FFMA R0, R13, 1.1643999814987182617, R0 ;  /* 0x3f950b0f0d007823 */ /* 0x000fe20000000000 */
[----:B------:R-:W-:Y:S01]  /*03e0*/  FMNMX R15, RZ, R6, !PT ;  /* 0x00000006ff0f7209 */ /* 0x000fe20007800000 */
[----:B------:R-:W-:Y:S01]  /*03f0*/  FFMA R12, R3, -0.81300002336502075195, R12 ;  /* 0xbf5020c5030c7823 */ /* 0x000fe2000000000c */
[----:B------:R-:W-:Y:S01]  /*0400*/  FADD R14, R11, R14 ;  /* 0x0000000e0b0e7221 */ /* 0x000fe20000000000 */
[----:B------:R-:W-:Y:S01]  /*0410*/  FFMA R0, R3, 1.5959999561309814453, R0 ;  /* 0x3fcc49ba03007823 */ /* 0x000fe20000000000 */
[----:B------:R-:W-:Y:S01]  /*0420*/  FMNMX R15, R15, 1023, PT ;  /* 0x447fc0000f0f7809 */ /* 0x000fe20003800000 */
[----:B------:R-:W1:Y:S01]  /*0430*/  F2I.U32.TRUNC.NTZ R6, R16 ;  /* 0x0000001000067305 */ /* 0x000e62000020f000 */
[----:B------:R-:W-:-:S02]  /*0440*/  FMNMX R12, RZ, R12, !PT ;  /* 0x0000000cff0c7209 */ /* 0x000fc40007800000 */
[----:B------:R-:W-:Y:S02]  /*0450*/  FMNMX R14, RZ, R14, !PT ;  /* 0x0000000eff0e7209 */ /* 0x000fe40007800000 */
[----:B------:R-:W-:Y:S02]  /*0460*/  FMNMX R12, R12, 1023, PT ;  /* 0x447fc0000c0c7809 */ /* 0x000fe40003800000 */
[----:B------:R-:W-:Y:S01]  /*0470*/  FMNMX R0, RZ, R0, !PT ;  /* 0x00000000ff007209 */ /* 0x000fe20007800000 */
[----:B------:R-:W2:Y:S01]  /*0480*/  F2I.U32.TRUNC.NTZ R15, R15 ;  /* 0x0000000f000f7305 */ /* 0x000ea2000020f000 */
[----:B------:R-:W-:Y:S02]  /*0490*/  FMNMX R14, R14, 1023, PT ;  /* 0x447fc0000e0e7809 */ /* 0x000fe40003800000 */
[----:B------:R-:W-:Y:S01]  /*04a0*/  FMNMX R0, R0, 1023, PT ;  /* 0x447fc00000007809 */ /* 0x000fe20003800000 */
[----:B0-----:R-:W0:Y:S04]  /*04b0*/  @P0 LDC R8, c[0x0][0x398] ;  /* 0x0000e600ff080b82 */ /* 0x001e280000000800 */
[----:B------:R-:W3:Y:S01]  /*04c0*/  F2I.U32.TRUNC.NTZ R12, R12 ;  /* 0x0000000c000c7305 */ /* 0x000ee2000020f000 */
[----:B-1----:R-:W-:-:S03]  /*04d0*/  SHF.R.U32.HI R6, RZ, 0x2, R6 ;  /* 0x00000002ff067819 */ /* 0x002fc60000011606 */
[----:B------:R-:W0:Y:S04]  /*04e0*/  @P0 LDC R9, c[0x0][0x39c] ;  /* 0x0000e700ff090b82 */ /* 0x000e280000000800 */
[----:B------:R-:W1:Y:S01]  /*04f0*/  F2I.U32.TRUNC.NTZ R14, R14 ;  /* 0x0000000e000e7305 */ /* 0x000e62000020f000 */
[----:B--2---:R-:W-:-:S05]  /*0500*/  IMAD.SHL.U32 R15, R15, 0x40, RZ ;  /* 0x000000400f0f7824 */ /* 0x004fca00078e00ff */
[----:B------:R-:W-:Y:S01]  /*0510*/  LOP3.LUT R15, R6, 0xffff00, R15, 0xf8, !PT ;  /* 0x00ffff00060f7812 */ /* 0x000fe200078ef80f */
[----:B---3--:R-:W-:Y:S01]  /*0520*/  IMAD.SHL.U32 R3, R12, 0x40, RZ ;  /* 0x000000400c037824 */ /* 0x008fe200078e00ff */
[----:B------:R-:W2:Y:S01]  /*0530*/  F2I.U32.TRUNC.NTZ R4, R10 ;  /* 0x0000000a00047305 */ /* 0x000ea2000020f000 */
[----:B-1----:R-:W-:-:S07]  /*0540*/  SHF.R.U32.HI R14, RZ, 0x2, R14 ;  /* 0x00000002ff0e7819 */ /* 0x002fce000001160e */
[----:B------:R-:W1:Y:S01]  /*0550*/  F2I.U32.TRUNC.NTZ R0, R0 ;  /* 0x0000000000007305 */ /* 0x000e62000020f000 */
[----:B------:R-:W-:Y:S01]  /*0560*/  LOP3.LUT R14, R14, 0xffff00, R3, 0xf8, !PT ;  /* 0x00ffff000e0e7812 */ /* 0x000fe200078ef803 */
[----:B------:R-:W-:Y:S02]  /*0570*/  IMAD R3, R7, UR6, R2 ;  /* 0x0000000607037c24 */ /* 0x000fe4000f8e0202 */
[----:B--2---:R-:W-:Y:S02]  /*0580*/  IMAD.SHL.U32 R4, R4, 0x4000, RZ ;  /* 0x0000400004047824 */ /* 0x004fe400078e00ff */
[----:B0-----:R-:W-:-:S03]  /*0590*/  IMAD.WIDE R2, R3, 0x4, R8 ;  /* 0x0000000403027825 */ /* 0x001fc600078e0208 */
[----:B------:R-:W-:Y:S01]  /*05a0*/  LOP3.LUT R4, R15, 0xff0000, R4, 0xf8, !PT ;  /* 0x00ff00000f047812 */ /* 0x000fe200078ef804 */
[----:B-1----:R-:W-:-:S05]  /*05b0*/  IMAD.SHL.U32 R5, R0, 0x4000, RZ ;  /* 0x0000400000057824 */ /* 0x002fca00078e00ff */
[----:B------:R-:W-:Y:S02]  /*05c0*/  LOP3.LUT R14, R14, 0xff0000, R5, 0xf8, !PT ;  /* 0x00ff00000e0e7812 */ /* 0x000fe400078ef805 */
[----:B------:R-:W-:Y:S02]  /*05d0*/  LOP3.LUT R5, R4, 0xff000000, RZ, 0xfc, !PT ;  /* 0xff00000004057812 */ /* 0x000fe400078efcff */
[----:B------:R-:W-:-:S03]  /*05e0*/  LOP3.LUT R7, R14, 0xff000000, RZ, 0xfc, !PT ;  /* 0xff0000000e077812 */ /* 0x000fc600078efcff */
[----:B------:R-:W-:Y:S04]  /*05f0*/  STG.E desc[UR4][R2.64], R5 ;  /* 0x0000000502007986 */ /* 0x000fe8000c101904 */
[----:B------:R-:W-:Y:S01]  /*0600*/  STG.E desc[UR4][R2.64+0x4], R7 ;  /* 0x0000040702007986 */ /* 0x000fe2000c101904 */
[----:B------:R-:W-:Y:S05]  /*0610*/  EXIT ;  /* 0x000000000000794d */ /* 0x000fea0003800000 */
.L_x_44:
        /* <DEDUP_REMOVED lines=14> */
.L_x_52:


//--------------------- .text.NV12ToGrayScale     --------------------------
	.section	.text.NV12ToGrayScale,"ax",@progbits
	.align	128
        .global         NV12ToGrayScale
        .type           NV12ToGrayScale,@function
        .size           NV12ToGrayScale,(.L_x_53 - NV12ToGrayScale)
        .other          NV12ToGrayScale,@"STO_CUDA_ENTRY STV_DEFAULT"
NV12ToGrayScale:
.text.NV12ToGrayScale:
[----:B------:R-:W-:Y:S01]  /*0000*/  LDC R1, c[0x0][0x37c] ;  /* 0x0000df00ff017b82 */ /* 0x000fe20000000800 */
[----:B------:R-:W0:Y:S07]  /*0010*/  S2R R0, SR_TID.Y ;  /* 0x0000000000007919 */ /* 0x000e2e0000002200 */
[----:B------:R-:W1:Y:S01]  /*0020*/  LDC R4, c[0x0][0x360] ;  /* 0x0000d800ff047b82 */ /* 0x000e620000000800 */
[----:B------:R-:W2:Y:S01]  /*0030*/  LDCU.64 UR6, c[0x0][0x3a0] ;  /* 0x00007400ff0677ac */ /* 0x000ea20008000a00 */
[----:B------:R-:W1:Y:S06]  /*0040*/  S2R R5, SR_TID.X ;  /* 0x0000000000057919 */ /* 0x000e6c0000002100 */
[----:B------:R-:W0:Y:S08]  /*0050*/  S2UR UR5, SR_CTAID.Y ;  /* 0x00000000000579c3 */ /* 0x000e300000002600 */
[----:B------:R-:W0:Y:S08]  /*0060*/  LDC R7, c[0x0][0x364] ;  /* 0x0000d900ff077b82 */ /* 0x000e300000000800 */
[----:B------:R-:W1:Y:S01]  /*0070*/  S2UR UR4, SR_CTAID.X ;  /* 0x00000000000479c3 */ /* 0x000e620000002500 */
[----:B0-----:R-:W-:-:S05]  /*0080*/  IMAD R7, R7, UR5, R0 ;  /* 0x0000000507077c24 */ /* 0x001fca000f8e0200 */
[----:B--2---:R-:W-:Y:S01]  /*0090*/  ISETP.GE.AND P0, PT, R7, UR7, PT ;  /* 0x0000000707007c0c */ /* 0x004fe2000bf06270 */
[----:B-1----:R-:W-:-:S05]  /*00a0*/  IMAD R4, R4, UR4, R5 ;  /* 0x0000000404047c24 */ /* 0x002fca000f8e0205 */
[----:B------:R-:W-:-:S13]  /*00b0*/  ISETP.GE.OR P0, PT, R4, UR6, P0 ;  /* 0x0000000604007c0c */ /* 0x000fda0008706670 */
[----:B------:R-:W-:Y:S05]  /*00c0*/  @P0 EXIT ;  /* 0x000000000000094d */ /* 0x000fea0003800000 */
[----:B------:R-:W0:Y:S01]  /*00d0*/  LDCU.128 UR8, c[0x0][0x380] ;  /* 0x00007000ff0877ac */ /* 0x000e220008000c00 */
[--C-:B------:R-:W-:Y:S01]  /*00e0*/  SHF.R.S32.HI R5, RZ, 0x1f, R4.reuse ;  /* 0x0000001fff057819 */ /* 0x100fe20000011404 */
[----:B------:R-:W1:Y:S02]  /*00f0*/  LDCU.64 UR4, c[0x0][0x358] ;  /* 0x00006b00ff0477ac */ /* 0x000e640008000a00 */
[----:B0-----:R-:W-:-:S04]  /*0100*/  IMAD.WIDE.U32 R2, R7, UR10, R4 ;  /* 0x0000000a07027c25 */ /* 0x001fc8000f8e0004 */
[----:B------:R-:W-:Y:S01]  /*0110*/  IMAD R0, R7, UR11, R3 ;  /* 0x0000000b07007c24 */ /* 0x000fe2000f8e0203 */
[----:B------:R-:W-:-:S04]  /*0120*/  IADD3 R2, P0, PT, R2, UR8, RZ ;  /* 0x0000000802027c10 */ /* 0x000fc8000ff1e0ff */
[----:B------:R-:W-:Y:S01]  /*0130*/  IADD3.X R3, PT, PT, R0, UR9, RZ, P0, !PT ;  /* 0x0000000900037c10 */ /* 0x000fe200087fe4ff */
[----:B------:R-:W0:Y:S04]  /*0140*/  LDCU.128 UR8, c[0x0][0x390] ;  /* 0x00007200ff0877ac */ /* 0x000e280008000c00 */
[----:B-1----:R-:W2:Y:S01]  /*0150*/  LDG.E.U8 R2, desc[UR4][R2.64] ;  /* 0x0000000402027981 */ /* 0x002ea2000c1e1100 */
[----:B0-----:R-:W-:-:S04]  /*0160*/  IMAD.WIDE.U32 R4, R7, UR10, R4 ;  /* 0x0000000a07047c25 */ /* 0x001fc8000f8e0004 */
[----:B------:R-:W-:Y:S01]  /*0170*/  IMAD R7, R7, UR11, R5 ;  /* 0x0000000b07077c24 */ /* 0x000fe2000f8e0205 */
[----:B------:R-:W-:-:S04]  /*0180*/  LEA R6, P0, R4, UR8, 0x2 ;  /* 0x0000000804067c11 */ /* 0x000fc8000f8010ff */
[----:B------:R-:W-:Y:S01]  /*0190*/  LEA.HI.X R7, R4, UR9, R7, 0x2, P0 ;  /* 0x0000000904077c11 */ /* 0x000fe200080f1407 */
[----:B--2---:R-:W-:-:S05]  /*01a0*/  IMAD R9, R2, 0x100, R2 ;  /* 0x0000010002097824 */ /* 0x004fca00078e0202 */
[----:B------:R-:W-:-:S05]  /*01b0*/  LEA R9, R2, R9, 0x10 ;  /* 0x0000000902097211 */ /* 0x000fca00078e80ff */
[----:B------:R-:W-:-:S05]  /*01c0*/  VIADD R9, R9, 0xff000000 ;  /* 0xff00000009097836 */ /* 0x000fca0000000000 */
[----:B------:R-:W-:Y:S01]  /*01d0*/  STG.E desc[UR4][R6.64], R9 ;  /* 0x0000000906007986 */ /* 0x000fe2000c101904 */
[----:B------:R-:W-:Y:S05]  /*01e0*/  EXIT ;  /* 0x000000000000794d */ /* 0x000fea0003800000 */
.L_x_45:
        /* <DEDUP_REMOVED lines=9> */
.L_x_53:


//--------------------- .nv.shared.reserved.0     --------------------------
	.section	.nv.shared.reserved.0,"aw",@nobits
	.weak		__nv_reservedSMEM_offset_0_alias
	.size		__nv_reservedSMEM_offset_0_alias, 0, 64
	.other		__nv_reservedSMEM_offset_0_alias,@"STO_CUDA_RESERVED_SHARED STV_DEFAULT"
__nv_reservedSMEM_offset_0_alias:
	.zero		0
	.zero		64


//--------------------- .nv.constant0.Luminance   --------------------------
	.section	.nv.constant0.Luminance,"a",@progbits
	.sectionflags	@""
	.align	4
.nv.constant0.Luminance:
	.zero		936


//--------------------- .nv.constant0.FinishLine  --------------------------
	.section	.nv.constant0.FinishLine,"a",@progbits
	.sectionflags	@""
	.align	4
.nv.constant0.FinishLine:
	.zero		936


//--------------------- .nv.constant0.FinishLine2 --------------------------
	.section	.nv.constant0.FinishLine2,"a",@progbits
	.sectionflags	@""
	.align	4
.nv.constant0.FinishLine2:
	.zero		928


//--------------------- .nv.constant0.FinishLine3 --------------------------
	.section	.nv.constant0.FinishLine3,"a",@progbits
	.sectionflags	@""
	.align	4
.nv.constant0.FinishLine3:
	.zero		948


//--------------------- .nv.constant0.NV12ToARGB  --------------------------
	.section	.nv.constant0.NV12ToARGB,"a",@progbits
	.sectionflags	@""
	.align	4
.nv.constant0.NV12ToARGB:
	.zero		944


//--------------------- .nv.constant0.NV12ToGrayScale --------------------------
	.section	.nv.constant0.NV12ToGrayScale,"a",@progbits
	.sectionflags	@""
	.align	4
.nv.constant0.NV12ToGrayScale:
	.zero		936


//--------------------- SYMBOLS --------------------------

	.type		.nv.reservedSmem.offset0,@object
	.size		.nv.reservedSmem.offset0,0x4
